	.target	sm_90a

	.elftype	@"ET_EXEC"


//--------------------- .note.nv.tkinfo           --------------------------
	.section	.note.nv.tkinfo,"",@"SHT_NOTE"
	.sectionflags	@"SHF_NOTE_NV_TKINFO"
	.tkinfo
        /*0018*/ 	.word	0x00000002
        /*0030*/ 	.string	""
        /*0030*/ 	.string	"ptxas"
        /*0030*/ 	.string	"Cuda compilation tools, release 13.0, V13.0.88"
        /*0030*/ 	.string	"Build cuda_13.0.r13.0/compiler.36424714_0"
        /*0030*/ 	.string	"-arch sm_90a -m 64 "



//--------------------- .note.nv.cuinfo           --------------------------
	.section	.note.nv.cuinfo,"",@"SHT_NOTE"
	.sectionflags	@"SHF_NOTE_NV_CUINFO"
        /*0018*/ 	.short	0x0002
        /*001a*/ 	.short	0x005a
        /*001c*/ 	.short	0x0082
	.zero		2


//--------------------- .nv.info                  --------------------------
	.section	.nv.info,"",@"SHT_CUDA_INFO"
	.align	4


	//----- nvinfo : EIATTR_REGCOUNT
	.align		4
        /*0000*/ 	.byte	0x04, 0x2f
        /*0002*/ 	.short	(.L_15 - .L_14)
	.align		4
.L_14:
        /*0004*/ 	.word	index@(_ZN7cutlass13device_kernelINS_4gemm6kernel13GemmUniversalIN4cute5tupleIJiiiiEEENS1_10collective13CollectiveMmaINS1_34MainloopSm90TmaGmmaWarpSpecializedILi6ENS5_IJNS4_1CILi2EEENSA_ILi1EEESC_EEENS1_35KernelTmaWarpSpecializedCooperativeEEENS5_IJNSA_ILi128EEENSA_ILi16EEESG_EEENS_6half_tENS5_IJlSC_lEEESJ_SK_NS4_8TiledMMAINS4_8MMA_AtomIJNS4_4SM904GMMA25MMA_64x16x16_F32F16F16_SSILNSO_5MajorE0ELSQ_0ELNSO_7ScaleInE1ELSR_1EEEEEENS4_6LayoutISD_NS5_IJSC_NSA_ILi0EEESV_EEEEENS5_IJNS4_10UnderscoreESY_SY_EEEEENS4_13SM90_TMA_LOADENS4_14ComposedLayoutINS4_7SwizzleILi3ELi4ELi3EEENS4_18smem_ptr_flag_bitsILi16EEENSU_INS5_IJNSA_ILi8EEENSA_ILi64EEEEEENS5_IJS18_SC_EEEEEEEvNS4_8identityENS4_23SM90_TMA_LOAD_MULTICASTES1C_vS1D_EENS_8epilogue10collective6detail29Sm90TmaWarpSpecializedAdapterINS1H_15DefaultEpilogueISJ_SK_SK_NS1G_6thread17LinearCombinationISJ_Li1EffLNS1L_9ScaleType4KindE0ELNS_15FloatRoundStyleE2ESJ_EENS1_15EpilogueDefaultEEEEEvvEEEEvNT_6ParamsE)
        /*0008*/ 	.word	0x000000a8


	//----- nvinfo : EIATTR_FRAME_SIZE
	.align		4
.L_15:
        /*000c*/ 	.byte	0x04, 0x11
        /*000e*/ 	.short	(.L_17 - .L_16)
	.align		4
.L_16:
        /*0010*/ 	.word	index@(_ZN7cutlass13device_kernelINS_4gemm6kernel13GemmUniversalIN4cute5tupleIJiiiiEEENS1_10collective13CollectiveMmaINS1_34MainloopSm90TmaGmmaWarpSpecializedILi6ENS5_IJNS4_1CILi2EEENSA_ILi1EEESC_EEENS1_35KernelTmaWarpSpecializedCooperativeEEENS5_IJNSA_ILi128EEENSA_ILi16EEESG_EEENS_6half_tENS5_IJlSC_lEEESJ_SK_NS4_8TiledMMAINS4_8MMA_AtomIJNS4_4SM904GMMA25MMA_64x16x16_F32F16F16_SSILNSO_5MajorE0ELSQ_0ELNSO_7ScaleInE1ELSR_1EEEEEENS4_6LayoutISD_NS5_IJSC_NSA_ILi0EEESV_EEEEENS5_IJNS4_10UnderscoreESY_SY_EEEEENS4_13SM90_TMA_LOADENS4_14ComposedLayoutINS4_7SwizzleILi3ELi4ELi3EEENS4_18smem_ptr_flag_bitsILi16EEENSU_INS5_IJNSA_ILi8EEENSA_ILi64EEEEEENS5_IJS18_SC_EEEEEEEvNS4_8identityENS4_23SM90_TMA_LOAD_MULTICASTES1C_vS1D_EENS_8epilogue10collective6detail29Sm90TmaWarpSpecializedAdapterINS1H_15DefaultEpilogueISJ_SK_SK_NS1G_6thread17LinearCombinationISJ_Li1EffLNS1L_9ScaleType4KindE0ELNS_15FloatRoundStyleE2ESJ_EENS1_15EpilogueDefaultEEEEEvvEEEEvNT_6ParamsE)
        /*0014*/ 	.word	0x00000000


	//----- nvinfo : EIATTR_MIN_STACK_SIZE
	.align		4
.L_17:
        /*0018*/ 	.byte	0x04, 0x12
        /*001a*/ 	.short	(.L_19 - .L_18)
	.align		4
.L_18:
        /*001c*/ 	.word	index@(_ZN7cutlass13device_kernelINS_4gemm6kernel13GemmUniversalIN4cute5tupleIJiiiiEEENS1_10collective13CollectiveMmaINS1_34MainloopSm90TmaGmmaWarpSpecializedILi6ENS5_IJNS4_1CILi2EEENSA_ILi1EEESC_EEENS1_35KernelTmaWarpSpecializedCooperativeEEENS5_IJNSA_ILi128EEENSA_ILi16EEESG_EEENS_6half_tENS5_IJlSC_lEEESJ_SK_NS4_8TiledMMAINS4_8MMA_AtomIJNS4_4SM904GMMA25MMA_64x16x16_F32F16F16_SSILNSO_5MajorE0ELSQ_0ELNSO_7ScaleInE1ELSR_1EEEEEENS4_6LayoutISD_NS5_IJSC_NSA_ILi0EEESV_EEEEENS5_IJNS4_10UnderscoreESY_SY_EEEEENS4_13SM90_TMA_LOADENS4_14ComposedLayoutINS4_7SwizzleILi3ELi4ELi3EEENS4_18smem_ptr_flag_bitsILi16EEENSU_INS5_IJNSA_ILi8EEENSA_ILi64EEEEEENS5_IJS18_SC_EEEEEEEvNS4_8identityENS4_23SM90_TMA_LOAD_MULTICASTES1C_vS1D_EENS_8epilogue10collective6detail29Sm90TmaWarpSpecializedAdapterINS1H_15DefaultEpilogueISJ_SK_SK_NS1G_6thread17LinearCombinationISJ_Li1EffLNS1L_9ScaleType4KindE0ELNS_15FloatRoundStyleE2ESJ_EENS1_15EpilogueDefaultEEEEEvvEEEEvNT_6ParamsE)
        /*0020*/ 	.word	0x00000000
.L_19:


//--------------------- .nv.compat                --------------------------
	.section	.nv.compat,"",@"SHT_CUDA_COMPAT_INFO"
	.align	4
        /*0000*/ 	.byte	0x02, 0x09, 0x01, 0x00, 0x02, 0x02, 0x04, 0x00, 0x02, 0x05, 0x05, 0x00, 0x03, 0x07, 0x01, 0x01
        /*0010*/ 	.byte	0x02, 0x03, 0x01, 0x00, 0x02, 0x06, 0x01, 0x00, 0x04, 0x0b, 0x08, 0x00, 0x00, 0x00, 0x00, 0x00
        /*0020*/ 	.byte	0x00, 0x00, 0x00, 0x00


//--------------------- .nv.info._ZN7cutlass13device_kernelINS_4gemm6kernel13GemmUniversalIN4cute5tupleIJiiiiEEENS1_10collective13CollectiveMmaINS1_34MainloopSm90TmaGmmaWarpSpecializedILi6ENS5_IJNS4_1CILi2EEENSA_ILi1EEESC_EEENS1_35KernelTmaWarpSpecializedCooperativeEEENS5_IJNSA_ILi128EEENSA_ILi16EEESG_EEENS_6half_tENS5_IJlSC_lEEESJ_SK_NS4_8TiledMMAINS4_8MMA_AtomIJNS4_4SM904GMMA25MMA_64x16x16_F32F16F16_SSILNSO_5MajorE0ELSQ_0ELNSO_7ScaleInE1ELSR_1EEEEEENS4_6LayoutISD_NS5_IJSC_NSA_ILi0EEESV_EEEEENS5_IJNS4_10UnderscoreESY_SY_EEEEENS4_13SM90_TMA_LOADENS4_14ComposedLayoutINS4_7SwizzleILi3ELi4ELi3EEENS4_18smem_ptr_flag_bitsILi16EEENSU_INS5_IJNSA_ILi8EEENSA_ILi64EEEEEENS5_IJS18_SC_EEEEEEEvNS4_8identityENS4_23SM90_TMA_LOAD_MULTICASTES1C_vS1D_EENS_8epilogue10collective6detail29Sm90TmaWarpSpecializedAdapterINS1H_15DefaultEpilogueISJ_SK_SK_NS1G_6thread17LinearCombinationISJ_Li1EffLNS1L_9ScaleType4KindE0ELNS_15FloatRoundStyleE2ESJ_EENS1_15EpilogueDefaultEEEEEvvEEEEvNT_6ParamsE --------------------------
	.section	.nv.info._ZN7cutlass13device_kernelINS_4gemm6kernel13GemmUniversalIN4cute5tupleIJiiiiEEENS1_10collective13CollectiveMmaINS1_34MainloopSm90TmaGmmaWarpSpecializedILi6ENS5_IJNS4_1CILi2EEENSA_ILi1EEESC_EEENS1_35KernelTmaWarpSpecializedCooperativeEEENS5_IJNSA_ILi128EEENSA_ILi16EEESG_EEENS_6half_tENS5_IJlSC_lEEESJ_SK_NS4_8TiledMMAINS4_8MMA_AtomIJNS4_4SM904GMMA25MMA_64x16x16_F32F16F16_SSILNSO_5MajorE0ELSQ_0ELNSO_7ScaleInE1ELSR_1EEEEEENS4_6LayoutISD_NS5_IJSC_NSA_ILi0EEESV_EEEEENS5_IJNS4_10UnderscoreESY_SY_EEEEENS4_13SM90_TMA_LOADENS4_14ComposedLayoutINS4_7SwizzleILi3ELi4ELi3EEENS4_18smem_ptr_flag_bitsILi16EEENSU_INS5_IJNSA_ILi8EEENSA_ILi64EEEEEENS5_IJS18_SC_EEEEEEEvNS4_8identityENS4_23SM90_TMA_LOAD_MULTICASTES1C_vS1D_EENS_8epilogue10collective6detail29Sm90TmaWarpSpecializedAdapterINS1H_15DefaultEpilogueISJ_SK_SK_NS1G_6thread17LinearCombinationISJ_Li1EffLNS1L_9ScaleType4KindE0ELNS_15FloatRoundStyleE2ESJ_EENS1_15EpilogueDefaultEEEEEvvEEEEvNT_6ParamsE,"",@"SHT_CUDA_INFO"
	.sectionflags	@""
	.align	4


	//----- nvinfo : EIATTR_CUDA_API_VERSION
	.align		4
        /*0000*/ 	.byte	0x04, 0x37
        /*0002*/ 	.short	(.L_21 - .L_20)
.L_20:
        /*0004*/ 	.word	0x00000082


	//----- nvinfo : EIATTR_KPARAM_INFO
	.align		4
.L_21:
        /*0008*/ 	.byte	0x04, 0x17
        /*000a*/ 	.short	(.L_23 - .L_22)
.L_22:
        /*000c*/ 	.word	0x00000000
        /*0010*/ 	.short	0x0000
        /*0012*/ 	.short	0x0070
        /*0014*/ 	.byte	0x00, 0xf0, 0x01, 0x10


	//----- nvinfo : EIATTR_SPARSE_MMA_MASK
	.align		4
.L_23:
        /*0018*/ 	.byte	0x03, 0x50
        /*001a*/ 	.short	0x0000


	//----- nvinfo : EIATTR_MAXREG_COUNT
	.align		4
        /*001c*/ 	.byte	0x03, 0x1b
        /*001e*/ 	.short	0x00a8


	//----- nvinfo : EIATTR_NUM_BARRIERS
	.align		4
        /*0020*/ 	.byte	0x02, 0x4c
        /*0022*/ 	.byte	0x01
	.zero		1


	//----- nvinfo : EIATTR_EXTERNS
	.align		4
        /*0024*/ 	.byte	0x04, 0x0f
        /*0026*/ 	.short	(.L_25 - .L_24)


	//   ....[0]....
	.align		4
.L_24:
        /*0028*/ 	.word	index@(__assertfail)


	//----- nvinfo : EIATTR_MERCURY_ISA_VERSION
	.align		4
.L_25:
        /*002c*/ 	.byte	0x03, 0x5f
        /*002e*/ 	.short	0x0101


	//----- nvinfo : EIATTR_INT_WARP_WIDE_INSTR_OFFSETS
	.align		4
        /*0030*/ 	.byte	0x04, 0x31
        /*0032*/ 	.short	(.L_27 - .L_26)


	//   ....[0]....
.L_26:
        /*0034*/ 	.word	0x000004c0


	//   ....[1]....
        /*0038*/ 	.word	0x000004f0


	//   ....[2]....
        /*003c*/ 	.word	0x000006d0


	//   ....[3]....
        /*0040*/ 	.word	0x00002290


	//----- nvinfo : EIATTR_COOP_GROUP_MASK_REGIDS
	.align		4
.L_27:
        /*0044*/ 	.byte	0x04, 0x29
        /*0046*/ 	.short	(.L_29 - .L_28)


	//   ....[0]....
.L_28:
        /*0048*/ 	.word	0xffffffff


	//   ....[1]....
        /*004c*/ 	.word	0xffffffff


	//   ....[2]....
        /*0050*/ 	.word	0xffffffff


	//   ....[3]....
        /*0054*/ 	.word	0xffffffff


	//   ....[4]....
        /*0058*/ 	.word	0xffffffff


	//   ....[5]....
        /*005c*/ 	.word	0xffffffff


	//----- nvinfo : EIATTR_COOP_GROUP_INSTR_OFFSETS
	.align		4
.L_29:
        /*0060*/ 	.byte	0x04, 0x28
        /*0062*/ 	.short	(.L_31 - .L_30)


	//   ....[0]....
.L_30:
        /*0064*/ 	.word	0x00000060


	//   ....[1]....
        /*0068*/ 	.word	0x00000070


	//   ....[2]....
        /*006c*/ 	.word	0x00000130


	//   ....[3]....
        /*0070*/ 	.word	0x00000310


	//   ....[4]....
        /*0074*/ 	.word	0x00000840


	//   ....[5]....
        /*0078*/ 	.word	0x00001490


	//----- nvinfo : EIATTR_REG_RECONFIG
	.align		4
.L_31:
        /*007c*/ 	.byte	0x01, 0x54
	.zero		2


	//----- nvinfo : EIATTR_SYSCALL_OFFSETS
	.align		4
        /*0080*/ 	.byte	0x04, 0x46
        /*0082*/ 	.short	(.L_33 - .L_32)


	//   ....[0]....
.L_32:
        /*0084*/ 	.word	0x00001680


	//----- nvinfo : EIATTR_MBARRIER_INSTR_OFFSETS
	.align		4
.L_33:
        /*0088*/ 	.byte	0x04, 0x39
        /*008a*/ 	.short	(.L_35 - .L_34)


	//   ....[0]....
.L_34:
        /*008c*/ 	.word	0x00000230
        /*0090*/ 	.word	0x000000ff
        /*0094*/ 	.word	0x00000000
        /*0098*/ 	.short	0x0100
        /*009a*/ 	.byte	0x08
	.zero		1


	//   ....[1]....
        /*009c*/ 	.word	0x00000240
        /*00a0*/ 	.word	0x000000ff
        /*00a4*/ 	.word	0x00000030
        /*00a8*/ 	.short	0x0100
        /*00aa*/ 	.byte	0x08
	.zero		1


	//   ....[2]....
        /*00ac*/ 	.word	0x00000250
        /*00b0*/ 	.word	0x000000ff
        /*00b4*/ 	.word	0x00000008
        /*00b8*/ 	.short	0x0100
        /*00ba*/ 	.byte	0x08
	.zero		1


	//   ....[3]....
        /*00bc*/ 	.word	0x00000260
        /*00c0*/ 	.word	0x000000ff
        /*00c4*/ 	.word	0x00000038
        /*00c8*/ 	.short	0x0100
        /*00ca*/ 	.byte	0x08
	.zero		1


	//   ....[4]....
        /*00cc*/ 	.word	0x00000270
        /*00d0*/ 	.word	0x000000ff
        /*00d4*/ 	.word	0x00000010
        /*00d8*/ 	.short	0x0100
        /*00da*/ 	.byte	0x08
	.zero		1


	//   ....[5]....
        /*00dc*/ 	.word	0x00000280
        /*00e0*/ 	.word	0x000000ff
        /*00e4*/ 	.word	0x00000040
        /*00e8*/ 	.short	0x0100
        /*00ea*/ 	.byte	0x08
	.zero		1


	//   ....[6]....
        /*00ec*/ 	.word	0x00000290
        /*00f0*/ 	.word	0x000000ff
        /*00f4*/ 	.word	0x00000018
        /*00f8*/ 	.short	0x0100
        /*00fa*/ 	.byte	0x08
	.zero		1


	//   ....[7]....
        /*00fc*/ 	.word	0x000002a0
        /*0100*/ 	.word	0x000000ff
        /*0104*/ 	.word	0x00000048
        /*0108*/ 	.short	0x0100
        /*010a*/ 	.byte	0x08
	.zero		1


	//   ....[8]....
        /*010c*/ 	.word	0x000002b0
        /*0110*/ 	.word	0x000000ff
        /*0114*/ 	.word	0x00000020
        /*0118*/ 	.short	0x0100
        /*011a*/ 	.byte	0x08
	.zero		1


	//   ....[9]....
        /*011c*/ 	.word	0x000002c0
        /*0120*/ 	.word	0x000000ff
        /*0124*/ 	.word	0x00000050
        /*0128*/ 	.short	0x0100
        /*012a*/ 	.byte	0x08
	.zero		1


	//   ....[10]....
        /*012c*/ 	.word	0x000002d0
        /*0130*/ 	.word	0x000000ff
        /*0134*/ 	.word	0x00000028
        /*0138*/ 	.short	0x0100
        /*013a*/ 	.byte	0x08
	.zero		1


	//   ....[11]....
        /*013c*/ 	.word	0x000002e0
        /*0140*/ 	.word	0x000000ff
        /*0144*/ 	.word	0x00000058
        /*0148*/ 	.short	0x0100
        /*014a*/ 	.byte	0x08
	.zero		1


	//   ....[12]....
        /*014c*/ 	.word	0x00000740
        /*0150*/ 	.word	0x000000ff
        /*0154*/ 	.word	0x00000070
        /*0158*/ 	.short	0x0100
        /*015a*/ 	.byte	0x06
	.zero		1


	//   ....[13]....
        /*015c*/ 	.word	0x000007d0
        /*0160*/ 	.word	0x000000ff
        /*0164*/ 	.word	0x00000078
        /*0168*/ 	.short	0x0100
        /*016a*/ 	.byte	0x06
	.zero		1


	//   ....[14]....
        /*016c*/ 	.word	0x00001740
        /*0170*/ 	.word	0x00000003
        /*0174*/ 	.word	0x00000000
        /*0178*/ 	.short	0x010a
        /*017a*/ 	.byte	0x3f
	.zero		1


	//   ....[15]....
        /*017c*/ 	.word	0x000017a0
        /*0180*/ 	.word	0x00000003
        /*0184*/ 	.word	0x00000000
        /*0188*/ 	.short	0x010a
        /*018a*/ 	.byte	0x3f
	.zero		1


	//   ....[16]....
        /*018c*/ 	.word	0x00001ce0
        /*0190*/ 	.word	0x00000004
        /*0194*/ 	.word	0x00000000
        /*0198*/ 	.short	0x010a
        /*019a*/ 	.byte	0x3f
	.zero		1


	//   ....[17]....
        /*019c*/ 	.word	0x00001d20
        /*01a0*/ 	.word	0x00000004
        /*01a4*/ 	.word	0x00000000
        /*01a8*/ 	.short	0x010a
        /*01aa*/ 	.byte	0x3f
	.zero		1


	//   ....[18]....
        /*01ac*/ 	.word	0x00002140
        /*01b0*/ 	.word	0x00000004
        /*01b4*/ 	.word	0x00000000
        /*01b8*/ 	.short	0x0101
        /*01ba*/ 	.byte	0x3f
	.zero		1


	//   ....[19]....
        /*01bc*/ 	.word	0x00002330
        /*01c0*/ 	.word	0x00000000
        /*01c4*/ 	.word	0x00000000
        /*01c8*/ 	.short	0x0101
        /*01ca*/ 	.byte	0x3f
	.zero		1


	//   ....[20]....
        /*01cc*/ 	.word	0x00003eb0
        /*01d0*/ 	.word	0x0000000f
        /*01d4*/ 	.word	0x00000030
        /*01d8*/ 	.short	0x010a
        /*01da*/ 	.byte	0x3f
	.zero		1


	//   ....[21]....
        /*01dc*/ 	.word	0x000042f0
        /*01e0*/ 	.word	0x00000005
        /*01e4*/ 	.word	0x00000078
        /*01e8*/ 	.short	0x0101
        /*01ea*/ 	.byte	0x3f
	.zero		1


	//   ....[22]....
        /*01ec*/ 	.word	0x00004a40
        /*01f0*/ 	.word	0x00000005
        /*01f4*/ 	.word	0x00000000
        /*01f8*/ 	.short	0x010a
        /*01fa*/ 	.byte	0x3f
	.zero		1


	//   ....[23]....
        /*01fc*/ 	.word	0x00004ac0
        /*0200*/ 	.word	0x00000009
        /*0204*/ 	.word	0x00000000
        /*0208*/ 	.short	0x010a
        /*020a*/ 	.byte	0x3f
	.zero		1


	//   ....[24]....
        /*020c*/ 	.word	0x00004b50
        /*0210*/ 	.word	0x00000008
        /*0214*/ 	.word	0x00000000
        /*0218*/ 	.short	0x010a
        /*021a*/ 	.byte	0x3f
	.zero		1


	//   ....[25]....
        /*021c*/ 	.word	0x00004be0
        /*0220*/ 	.word	0x00000009
        /*0224*/ 	.word	0x00000000
        /*0228*/ 	.short	0x010a
        /*022a*/ 	.byte	0x3f
	.zero		1


	//   ....[26]....
        /*022c*/ 	.word	0x00004c70
        /*0230*/ 	.word	0x00000006
        /*0234*/ 	.word	0x00000000
        /*0238*/ 	.short	0x010a
        /*023a*/ 	.byte	0x3f
	.zero		1


	//   ....[27]....
        /*023c*/ 	.word	0x00004d00
        /*0240*/ 	.word	0x00000003
        /*0244*/ 	.word	0x00000000
        /*0248*/ 	.short	0x010a
        /*024a*/ 	.byte	0x3f
	.zero		1


	//   ....[28]....
        /*024c*/ 	.word	0x00004d60
        /*0250*/ 	.word	0x00000003
        /*0254*/ 	.word	0x00000000
        /*0258*/ 	.short	0x010a
        /*025a*/ 	.byte	0x3f
	.zero		1


	//   ....[29]....
        /*025c*/ 	.word	0x00004db0
        /*0260*/ 	.word	0x00000004
        /*0264*/ 	.word	0x00000000
        /*0268*/ 	.short	0x010a
        /*026a*/ 	.byte	0x3f
	.zero		1


	//   ....[30]....
        /*026c*/ 	.word	0x00004e80
        /*0270*/ 	.word	0x0000000f
        /*0274*/ 	.word	0x00000030
        /*0278*/ 	.short	0x010a
        /*027a*/ 	.byte	0x3f
	.zero		1


	//   ....[31]....
        /*027c*/ 	.word	0x00004f50
        /*0280*/ 	.word	0x00000005
        /*0284*/ 	.word	0x00000000
        /*0288*/ 	.short	0x010a
        /*028a*/ 	.byte	0x3f
	.zero		1


	//   ....[32]....
        /*028c*/ 	.word	0x00004fa0
        /*0290*/ 	.word	0x00000009
        /*0294*/ 	.word	0x00000000
        /*0298*/ 	.short	0x010a
        /*029a*/ 	.byte	0x3f
	.zero		1


	//   ....[33]....
        /*029c*/ 	.word	0x00004ff0
        /*02a0*/ 	.word	0x00000008
        /*02a4*/ 	.word	0x00000000
        /*02a8*/ 	.short	0x010a
        /*02aa*/ 	.byte	0x3f
	.zero		1


	//   ....[34]....
        /*02ac*/ 	.word	0x00005040
        /*02b0*/ 	.word	0x00000009
        /*02b4*/ 	.word	0x00000000
        /*02b8*/ 	.short	0x010a
        /*02ba*/ 	.byte	0x3f
	.zero		1


	//   ....[35]....
        /*02bc*/ 	.word	0x00005090
        /*02c0*/ 	.word	0x00000006
        /*02c4*/ 	.word	0x00000000
        /*02c8*/ 	.short	0x010a
        /*02ca*/ 	.byte	0x3f
	.zero		1


	//----- nvinfo : EIATTR_NUM_MBARRIERS
	.align		4
.L_35:
        /*02cc*/ 	.byte	0x03, 0x38
        /*02ce*/ 	.short	0x000e


	//----- nvinfo : EIATTR_EXIT_INSTR_OFFSETS
	.align		4
        /*02d0*/ 	.byte	0x04, 0x1c
        /*02d2*/ 	.short	(.L_37 - .L_36)


	//   ....[0]....
.L_36:
        /*02d4*/ 	.word	0x00000a10


	//   ....[1]....
        /*02d8*/ 	.word	0x00001210


	//   ....[2]....
        /*02dc*/ 	.word	0x00003640


	//   ....[3]....
        /*02e0*/ 	.word	0x00003b90


	//   ....[4]....
        /*02e4*/ 	.word	0x00004d50


	//----- nvinfo : EIATTR_MAX_THREADS
	.align		4
.L_37:
        /*02e8*/ 	.byte	0x04, 0x05
        /*02ea*/ 	.short	(.L_39 - .L_38)
.L_38:
        /*02ec*/ 	.word	0x00000180
        /*02f0*/ 	.word	0x00000001
        /*02f4*/ 	.word	0x00000001


	//----- nvinfo : EIATTR_CRS_STACK_SIZE
	.align		4
.L_39:
        /*02f8*/ 	.byte	0x04, 0x1e
        /*02fa*/ 	.short	(.L_41 - .L_40)
.L_40:
        /*02fc*/ 	.word	0x00000000


	//----- nvinfo : EIATTR_CBANK_PARAM_SIZE
	.align		4
.L_41:
        /*0300*/ 	.byte	0x03, 0x19
        /*0302*/ 	.short	0x0470


	//----- nvinfo : EIATTR_PARAM_CBANK
	.align		4
        /*0304*/ 	.byte	0x04, 0x0a
        /*0306*/ 	.short	(.L_43 - .L_42)
	.align		4
.L_42:
        /*0308*/ 	.word	index@(.nv.constant0._ZN7cutlass13device_kernelINS_4gemm6kernel13GemmUniversalIN4cute5tupleIJiiiiEEENS1_10collective13CollectiveMmaINS1_34MainloopSm90TmaGmmaWarpSpecializedILi6ENS5_IJNS4_1CILi2EEENSA_ILi1EEESC_EEENS1_35KernelTmaWarpSpecializedCooperativeEEENS5_IJNSA_ILi128EEENSA_ILi16EEESG_EEENS_6half_tENS5_IJlSC_lEEESJ_SK_NS4_8TiledMMAINS4_8MMA_AtomIJNS4_4SM904GMMA25MMA_64x16x16_F32F16F16_SSILNSO_5MajorE0ELSQ_0ELNSO_7ScaleInE1ELSR_1EEEEEENS4_6LayoutISD_NS5_IJSC_NSA_ILi0EEESV_EEEEENS5_IJNS4_10UnderscoreESY_SY_EEEEENS4_13SM90_TMA_LOADENS4_14ComposedLayoutINS4_7SwizzleILi3ELi4ELi3EEENS4_18smem_ptr_flag_bitsILi16EEENSU_INS5_IJNSA_ILi8EEENSA_ILi64EEEEEENS5_IJS18_SC_EEEEEEEvNS4_8identityENS4_23SM90_TMA_LOAD_MULTICASTES1C_vS1D_EENS_8epilogue10collective6detail29Sm90TmaWarpSpecializedAdapterINS1H_15DefaultEpilogueISJ_SK_SK_NS1G_6thread17LinearCombinationISJ_Li1EffLNS1L_9ScaleType4KindE0ELNS_15FloatRoundStyleE2ESJ_EENS1_15EpilogueDefaultEEEEEvvEEEEvNT_6ParamsE)
        /*030c*/ 	.short	0x0210
        /*030e*/ 	.short	0x0470


	//----- nvinfo : EIATTR_SW_WAR
	.align		4
.L_43:
        /*0310*/ 	.byte	0x04, 0x36
        /*0312*/ 	.short	(.L_45 - .L_44)
.L_44:
        /*0314*/ 	.word	0x00000008
.L_45:


//--------------------- .nv.callgraph             --------------------------
	.section	.nv.callgraph,"",@"SHT_CUDA_CALLGRAPH"
	.align	4
	.sectionentsize	8
	.align		4
        /*0000*/ 	.word	0x00000000
	.align		4
        /*0004*/ 	.word	0xffffffff
	.align		4
        /*0008*/ 	.word	index@(_ZN7cutlass13device_kernelINS_4gemm6kernel13GemmUniversalIN4cute5tupleIJiiiiEEENS1_10collective13CollectiveMmaINS1_34MainloopSm90TmaGmmaWarpSpecializedILi6ENS5_IJNS4_1CILi2EEENSA_ILi1EEESC_EEENS1_35KernelTmaWarpSpecializedCooperativeEEENS5_IJNSA_ILi128EEENSA_ILi16EEESG_EEENS_6half_tENS5_IJlSC_lEEESJ_SK_NS4_8TiledMMAINS4_8MMA_AtomIJNS4_4SM904GMMA25MMA_64x16x16_F32F16F16_SSILNSO_5MajorE0ELSQ_0ELNSO_7ScaleInE1ELSR_1EEEEEENS4_6LayoutISD_NS5_IJSC_NSA_ILi0EEESV_EEEEENS5_IJNS4_10UnderscoreESY_SY_EEEEENS4_13SM90_TMA_LOADENS4_14ComposedLayoutINS4_7SwizzleILi3ELi4ELi3EEENS4_18smem_ptr_flag_bitsILi16EEENSU_INS5_IJNSA_ILi8EEENSA_ILi64EEEEEENS5_IJS18_SC_EEEEEEEvNS4_8identityENS4_23SM90_TMA_LOAD_MULTICASTES1C_vS1D_EENS_8epilogue10collective6detail29Sm90TmaWarpSpecializedAdapterINS1H_15DefaultEpilogueISJ_SK_SK_NS1G_6thread17LinearCombinationISJ_Li1EffLNS1L_9ScaleType4KindE0ELNS_15FloatRoundStyleE2ESJ_EENS1_15EpilogueDefaultEEEEEvvEEEEvNT_6ParamsE)
	.align		4
        /*000c*/ 	.word	index@(__assertfail)
	.align		4
        /*0010*/ 	.word	0x00000000
	.align		4
        /*0014*/ 	.word	0xfffffffe
	.align		4
        /*0018*/ 	.word	0x00000000
	.align		4
        /*001c*/ 	.word	0xfffffffd
	.align		4
        /*0020*/ 	.word	0x00000000
	.align		4
        /*0024*/ 	.word	0xfffffffc


//--------------------- .nv.constant4             --------------------------
	.section	.nv.constant4,"a",@progbits
	.align	8
	.align		8
.nv.constant4:
        /*0000*/ 	.dword	__assertfail
	.align		8
        /*0008*/ 	.dword	__unnamed_1
	.align		8
        /*0010*/ 	.dword	_ZN40_INTERNAL_a5f0417b_4_k_cu_1b8982f0_145404cuda3std3__45__cpo5beginE
	.align		8
        /*0018*/ 	.dword	_ZN40_INTERNAL_a5f0417b_4_k_cu_1b8982f0_145404cuda3std3__45__cpo3endE
	.align		8
        /*0020*/ 	.dword	_ZN40_INTERNAL_a5f0417b_4_k_cu_1b8982f0_145404cuda3std3__45__cpo6cbeginE
	.align		8
        /*0028*/ 	.dword	_ZN40_INTERNAL_a5f0417b_4_k_cu_1b8982f0_145404cuda3std3__45__cpo4cendE
	.align		8
        /*0030*/ 	.dword	_ZN40_INTERNAL_a5f0417b_4_k_cu_1b8982f0_145404cuda3std3__442_GLOBAL__N__a5f0417b_4_k_cu_1b8982f0_145406ignoreE
	.align		8
        /*0038*/ 	.dword	_ZN40_INTERNAL_a5f0417b_4_k_cu_1b8982f0_145404cuda3std3__419piecewise_constructE
	.align		8
        /*0040*/ 	.dword	_ZN40_INTERNAL_a5f0417b_4_k_cu_1b8982f0_145404cuda3std3__48in_placeE
	.align		8
        /*0048*/ 	.dword	_ZN40_INTERNAL_a5f0417b_4_k_cu_1b8982f0_145404cuda3std6ranges3__45__cpo4swapE
	.align		8
        /*0050*/ 	.dword	_ZN40_INTERNAL_a5f0417b_4_k_cu_1b8982f0_145404cuda3std6ranges3__45__cpo9iter_moveE
	.align		8
        /*0058*/ 	.dword	_ZN40_INTERNAL_a5f0417b_4_k_cu_1b8982f0_145404cute7productE
	.align		8
        /*0060*/ 	.dword	_ZN40_INTERNAL_a5f0417b_4_k_cu_1b8982f0_145404cute1_E
	.align		8
        /*0068*/ 	.dword	$str$22
	.align		8
        /*0070*/ 	.dword	$str$23


//--------------------- .text._ZN7cutlass13device_kernelINS_4gemm6kernel13GemmUniversalIN4cute5tupleIJiiiiEEENS1_10collective13CollectiveMmaINS1_34MainloopSm90TmaGmmaWarpSpecializedILi6ENS5_IJNS4_1CILi2EEENSA_ILi1EEESC_EEENS1_35KernelTmaWarpSpecializedCooperativeEEENS5_IJNSA_ILi128EEENSA_ILi16EEESG_EEENS_6half_tENS5_IJlSC_lEEESJ_SK_NS4_8TiledMMAINS4_8MMA_AtomIJNS4_4SM904GMMA25MMA_64x16x16_F32F16F16_SSILNSO_5MajorE0ELSQ_0ELNSO_7ScaleInE1ELSR_1EEEEEENS4_6LayoutISD_NS5_IJSC_NSA_ILi0EEESV_EEEEENS5_IJNS4_10UnderscoreESY_SY_EEEEENS4_13SM90_TMA_LOADENS4_14ComposedLayoutINS4_7SwizzleILi3ELi4ELi3EEENS4_18smem_ptr_flag_bitsILi16EEENSU_INS5_IJNSA_ILi8EEENSA_ILi64EEEEEENS5_IJS18_SC_EEEEEEEvNS4_8identityENS4_23SM90_TMA_LOAD_MULTICASTES1C_vS1D_EENS_8epilogue10collective6detail29Sm90TmaWarpSpecializedAdapterINS1H_15DefaultEpilogueISJ_SK_SK_NS1G_6thread17LinearCombinationISJ_Li1EffLNS1L_9ScaleType4KindE0ELNS_15FloatRoundStyleE2ESJ_EENS1_15EpilogueDefaultEEEEEvvEEEEvNT_6ParamsE --------------------------
	.section	.text._ZN7cutlass13device_kernelINS_4gemm6kernel13GemmUniversalIN4cute5tupleIJiiiiEEENS1_10collective13CollectiveMmaINS1_34MainloopSm90TmaGmmaWarpSpecializedILi6ENS5_IJNS4_1CILi2EEENSA_ILi1EEESC_EEENS1_35KernelTmaWarpSpecializedCooperativeEEENS5_IJNSA_ILi128EEENSA_ILi16EEESG_EEENS_6half_tENS5_IJlSC_lEEESJ_SK_NS4_8TiledMMAINS4_8MMA_AtomIJNS4_4SM904GMMA25MMA_64x16x16_F32F16F16_SSILNSO_5MajorE0ELSQ_0ELNSO_7ScaleInE1ELSR_1EEEEEENS4_6LayoutISD_NS5_IJSC_NSA_ILi0EEESV_EEEEENS5_IJNS4_10UnderscoreESY_SY_EEEEENS4_13SM90_TMA_LOADENS4_14ComposedLayoutINS4_7SwizzleILi3ELi4ELi3EEENS4_18smem_ptr_flag_bitsILi16EEENSU_INS5_IJNSA_ILi8EEENSA_ILi64EEEEEENS5_IJS18_SC_EEEEEEEvNS4_8identityENS4_23SM90_TMA_LOAD_MULTICASTES1C_vS1D_EENS_8epilogue10collective6detail29Sm90TmaWarpSpecializedAdapterINS1H_15DefaultEpilogueISJ_SK_SK_NS1G_6thread17LinearCombinationISJ_Li1EffLNS1L_9ScaleType4KindE0ELNS_15FloatRoundStyleE2ESJ_EENS1_15EpilogueDefaultEEEEEvvEEEEvNT_6ParamsE,"ax",@progbits
	.align	128
.text._ZN7cutlass13device_kernelINS_4gemm6kernel13GemmUniversalIN4cute5tupleIJiiiiEEENS1_10collective13CollectiveMmaINS1_34MainloopSm90TmaGmmaWarpSpecializedILi6ENS5_IJNS4_1CILi2EEENSA_ILi1EEESC_EEENS1_35KernelTmaWarpSpecializedCooperativeEEENS5_IJNSA_ILi128EEENSA_ILi16EEESG_EEENS_6half_tENS5_IJlSC_lEEESJ_SK_NS4_8TiledMMAINS4_8MMA_AtomIJNS4_4SM904GMMA25MMA_64x16x16_F32F16F16_SSILNSO_5MajorE0ELSQ_0ELNSO_7ScaleInE1ELSR_1EEEEEENS4_6LayoutISD_NS5_IJSC_NSA_ILi0EEESV_EEEEENS5_IJNS4_10UnderscoreESY_SY_EEEEENS4_13SM90_TMA_LOADENS4_14ComposedLayoutINS4_7SwizzleILi3ELi4ELi3EEENS4_18smem_ptr_flag_bitsILi16EEENSU_INS5_IJNSA_ILi8EEENSA_ILi64EEEEEENS5_IJS18_SC_EEEEEEEvNS4_8identityENS4_23SM90_TMA_LOAD_MULTICASTES1C_vS1D_EENS_8epilogue10collective6detail29Sm90TmaWarpSpecializedAdapterINS1H_15DefaultEpilogueISJ_SK_SK_NS1G_6thread17LinearCombinationISJ_Li1EffLNS1L_9ScaleType4KindE0ELNS_15FloatRoundStyleE2ESJ_EENS1_15EpilogueDefaultEEEEEvvEEEEvNT_6ParamsE:
        .type           _ZN7cutlass13device_kernelINS_4gemm6kernel13GemmUniversalIN4cute5tupleIJiiiiEEENS1_10collective13CollectiveMmaINS1_34MainloopSm90TmaGmmaWarpSpecializedILi6ENS5_IJNS4_1CILi2EEENSA_ILi1EEESC_EEENS1_35KernelTmaWarpSpecializedCooperativeEEENS5_IJNSA_ILi128EEENSA_ILi16EEESG_EEENS_6half_tENS5_IJlSC_lEEESJ_SK_NS4_8TiledMMAINS4_8MMA_AtomIJNS4_4SM904GMMA25MMA_64x16x16_F32F16F16_SSILNSO_5MajorE0ELSQ_0ELNSO_7ScaleInE1ELSR_1EEEEEENS4_6LayoutISD_NS5_IJSC_NSA_ILi0EEESV_EEEEENS5_IJNS4_10UnderscoreESY_SY_EEEEENS4_13SM90_TMA_LOADENS4_14ComposedLayoutINS4_7SwizzleILi3ELi4ELi3EEENS4_18smem_ptr_flag_bitsILi16EEENSU_INS5_IJNSA_ILi8EEENSA_ILi64EEEEEENS5_IJS18_SC_EEEEEEEvNS4_8identityENS4_23SM90_TMA_LOAD_MULTICASTES1C_vS1D_EENS_8epilogue10collective6detail29Sm90TmaWarpSpecializedAdapterINS1H_15DefaultEpilogueISJ_SK_SK_NS1G_6thread17LinearCombinationISJ_Li1EffLNS1L_9ScaleType4KindE0ELNS_15FloatRoundStyleE2ESJ_EENS1_15EpilogueDefaultEEEEEvvEEEEvNT_6ParamsE,@function
        .size           _ZN7cutlass13device_kernelINS_4gemm6kernel13GemmUniversalIN4cute5tupleIJiiiiEEENS1_10collective13CollectiveMmaINS1_34MainloopSm90TmaGmmaWarpSpecializedILi6ENS5_IJNS4_1CILi2EEENSA_ILi1EEESC_EEENS1_35KernelTmaWarpSpecializedCooperativeEEENS5_IJNSA_ILi128EEENSA_ILi16EEESG_EEENS_6half_tENS5_IJlSC_lEEESJ_SK_NS4_8TiledMMAINS4_8MMA_AtomIJNS4_4SM904GMMA25MMA_64x16x16_F32F16F16_SSILNSO_5MajorE0ELSQ_0ELNSO_7ScaleInE1ELSR_1EEEEEENS4_6LayoutISD_NS5_IJSC_NSA_ILi0EEESV_EEEEENS5_IJNS4_10UnderscoreESY_SY_EEEEENS4_13SM90_TMA_LOADENS4_14ComposedLayoutINS4_7SwizzleILi3ELi4ELi3EEENS4_18smem_ptr_flag_bitsILi16EEENSU_INS5_IJNSA_ILi8EEENSA_ILi64EEEEEENS5_IJS18_SC_EEEEEEEvNS4_8identityENS4_23SM90_TMA_LOAD_MULTICASTES1C_vS1D_EENS_8epilogue10collective6detail29Sm90TmaWarpSpecializedAdapterINS1H_15DefaultEpilogueISJ_SK_SK_NS1G_6thread17LinearCombinationISJ_Li1EffLNS1L_9ScaleType4KindE0ELNS_15FloatRoundStyleE2ESJ_EENS1_15EpilogueDefaultEEEEEvvEEEEvNT_6ParamsE,(.L_x_89 - _ZN7cutlass13device_kernelINS_4gemm6kernel13GemmUniversalIN4cute5tupleIJiiiiEEENS1_10collective13CollectiveMmaINS1_34MainloopSm90TmaGmmaWarpSpecializedILi6ENS5_IJNS4_1CILi2EEENSA_ILi1EEESC_EEENS1_35KernelTmaWarpSpecializedCooperativeEEENS5_IJNSA_ILi128EEENSA_ILi16EEESG_EEENS_6half_tENS5_IJlSC_lEEESJ_SK_NS4_8TiledMMAINS4_8MMA_AtomIJNS4_4SM904GMMA25MMA_64x16x16_F32F16F16_SSILNSO_5MajorE0ELSQ_0ELNSO_7ScaleInE1ELSR_1EEEEEENS4_6LayoutISD_NS5_IJSC_NSA_ILi0EEESV_EEEEENS5_IJNS4_10UnderscoreESY_SY_EEEEENS4_13SM90_TMA_LOADENS4_14ComposedLayoutINS4_7SwizzleILi3ELi4ELi3EEENS4_18smem_ptr_flag_bitsILi16EEENSU_INS5_IJNSA_ILi8EEENSA_ILi64EEEEEENS5_IJS18_SC_EEEEEEEvNS4_8identityENS4_23SM90_TMA_LOAD_MULTICASTES1C_vS1D_EENS_8epilogue10collective6detail29Sm90TmaWarpSpecializedAdapterINS1H_15DefaultEpilogueISJ_SK_SK_NS1G_6thread17LinearCombinationISJ_Li1EffLNS1L_9ScaleType4KindE0ELNS_15FloatRoundStyleE2ESJ_EENS1_15EpilogueDefaultEEEEEvvEEEEvNT_6ParamsE)
        .other          _ZN7cutlass13device_kernelINS_4gemm6kernel13GemmUniversalIN4cute5tupleIJiiiiEEENS1_10collective13CollectiveMmaINS1_34MainloopSm90TmaGmmaWarpSpecializedILi6ENS5_IJNS4_1CILi2EEENSA_ILi1EEESC_EEENS1_35KernelTmaWarpSpecializedCooperativeEEENS5_IJNSA_ILi128EEENSA_ILi16EEESG_EEENS_6half_tENS5_IJlSC_lEEESJ_SK_NS4_8TiledMMAINS4_8MMA_AtomIJNS4_4SM904GMMA25MMA_64x16x16_F32F16F16_SSILNSO_5MajorE0ELSQ_0ELNSO_7ScaleInE1ELSR_1EEEEEENS4_6LayoutISD_NS5_IJSC_NSA_ILi0EEESV_EEEEENS5_IJNS4_10UnderscoreESY_SY_EEEEENS4_13SM90_TMA_LOADENS4_14ComposedLayoutINS4_7SwizzleILi3ELi4ELi3EEENS4_18smem_ptr_flag_bitsILi16EEENSU_INS5_IJNSA_ILi8EEENSA_ILi64EEEEEENS5_IJS18_SC_EEEEEEEvNS4_8identityENS4_23SM90_TMA_LOAD_MULTICASTES1C_vS1D_EENS_8epilogue10collective6detail29Sm90TmaWarpSpecializedAdapterINS1H_15DefaultEpilogueISJ_SK_SK_NS1G_6thread17LinearCombinationISJ_Li1EffLNS1L_9ScaleType4KindE0ELNS_15FloatRoundStyleE2ESJ_EENS1_15EpilogueDefaultEEEEEvvEEEEvNT_6ParamsE,@"STO_CUDA_ENTRY STV_DEFAULT"
_ZN7cutlass13device_kernelINS_4gemm6kernel13GemmUniversalIN4cute5tupleIJiiiiEEENS1_10collective13CollectiveMmaINS1_34MainloopSm90TmaGmmaWarpSpecializedILi6ENS5_IJNS4_1CILi2EEENSA_ILi1EEESC_EEENS1_35KernelTmaWarpSpecializedCooperativeEEENS5_IJNSA_ILi128EEENSA_ILi16EEESG_EEENS_6half_tENS5_IJlSC_lEEESJ_SK_NS4_8TiledMMAINS4_8MMA_AtomIJNS4_4SM904GMMA25MMA_64x16x16_F32F16F16_SSILNSO_5MajorE0ELSQ_0ELNSO_7ScaleInE1ELSR_1EEEEEENS4_6LayoutISD_NS5_IJSC_NSA_ILi0EEESV_EEEEENS5_IJNS4_10UnderscoreESY_SY_EEEEENS4_13SM90_TMA_LOADENS4_14ComposedLayoutINS4_7SwizzleILi3ELi4ELi3EEENS4_18smem_ptr_flag_bitsILi16EEENSU_INS5_IJNSA_ILi8EEENSA_ILi64EEEEEENS5_IJS18_SC_EEEEEEEvNS4_8identityENS4_23SM90_TMA_LOAD_MULTICASTES1C_vS1D_EENS_8epilogue10collective6detail29Sm90TmaWarpSpecializedAdapterINS1H_15DefaultEpilogueISJ_SK_SK_NS1G_6thread17LinearCombinationISJ_Li1EffLNS1L_9ScaleType4KindE0ELNS_15FloatRoundStyleE2ESJ_EENS1_15EpilogueDefaultEEEEEvvEEEEvNT_6ParamsE:
[----:B------:R-:W0:Y:S01]  /*0000*/  LDC R1, c[0x0][0x28] ;  /* 0x00000a00ff017b82 */ /* 0x000e220000000800 */
[----:B------:R-:W1:Y:S01]  /*0010*/  S2R R40, SR_TID.X ;  /* 0x0000000000287919 */ /* 0x000e620000002100 */
[----:B------:R-:W-:Y:S01]  /*0020*/  ELECT P0, URZ, PT ;  /* 0x00000000003f782f */ /* 0x000fe20003800000 */
[----:B------:R-:W-:Y:S01]  /*0030*/  BSSY B0, `(.L_x_0) ;  /* 0x000000f000007945 */ /* 0x000fe20003800000 */
[--C-:B-1----:R-:W-:Y:S02]  /*0040*/  SHF.R.U32.HI R0, RZ, 0x5, R40.reuse ;  /* 0x00000005ff007819 */ /* 0x102fe40000011628 */
[----:B------:R-:W-:-:S03]  /*0050*/  SHF.R.U32.HI R6, RZ, 0x7, R40 ;  /* 0x00000007ff067819 */ /* 0x000fc60000011628 */
[----:B------:R-:W1:Y:S04]  /*0060*/  SHFL.IDX PT, R2, R0, RZ, 0x1f ;  /* 0x00001fff00027589 */ /* 0x000e6800000e0000 */
[----:B------:R2:W3:Y:S01]  /*0070*/  SHFL.IDX PT, R5, R6, RZ, 0x1f ;  /* 0x00001fff06057589 */ /* 0x0004e200000e0000 */
[----:B-1----:R-:W-:-:S13]  /*0080*/  ISETP.NE.OR P0, PT, R2, RZ, !P0 ;  /* 0x000000ff0200720c */ /* 0x002fda0004705670 */
[----:B0-23--:R-:W-:Y:S05]  /*0090*/  @P0 BRA `(.L_x_1) ;  /* 0x0000000000200947 */ /* 0x00dfea0003800000 */
[----:B------:R-:W-:Y:S02]  /*00a0*/  ULDC.64 UR4, c[0x0][0x198] ;  /* 0x0000660000047ab9 */ /* 0x000fe40000000a00 */
[----:B------:R-:W-:Y:S02]  /*00b0*/  UIADD3 UR6, UP0, UR4, 0xf0, URZ ;  /* 0x000000f004067890 */ /* 0x000fe4000ff1e03f */
[----:B------:R-:W-:Y:S02]  /*00c0*/  UIADD3 UR4, UP1, UR4, 0x1f0, URZ ;  /* 0x000001f004047890 */ /* 0x000fe4000ff3e03f */
[----:B------:R-:W-:Y:S02]  /*00d0*/  UIADD3.X UR7, URZ, UR5, URZ, UP0, !UPT ;  /* 0x000000053f077290 */ /* 0x000fe400087fe43f */
[----:B------:R-:W-:-:S07]  /*00e0*/  UIADD3.X UR5, URZ, UR5, URZ, UP1, !UPT ;  /* 0x000000053f057290 */ /* 0x000fce0008ffe43f */
[----:B------:R0:W-:Y:S02]  /*00f0*/  UTMACCTL.PF [UR6] ;  /* 0x00000000060079b9 */ /* 0x0001e40008040000 */
[----:B------:R0:W-:Y:S02]  /*0100*/  UTMACCTL.PF [UR4] ;  /* 0x00000000040079b9 */ /* 0x0001e40008040000 */
[----:B0-----:R-:W-:Y:S01]  /*0110*/  NOP ;  /* 0x0000000000007918 */ /* 0x001fe20000000000 */
.L_x_1:
[----:B------:R-:W-:Y:S05]  /*0120*/  BSYNC B0 ;  /* 0x0000000000007941 */ /* 0x000fea0003800000 */
.L_x_0:
[----:B------:R-:W0:Y:S02]  /*0130*/  SHFL.IDX PT, R3, R0, RZ, 0x1f ;  /* 0x00001fff00037589 */ /* 0x000e2400000e0000 */
[----:B0-----:R-:W-:-:S13]  /*0140*/  ISETP.NE.AND P0, PT, R3, RZ, PT ;  /* 0x000000ff0300720c */ /* 0x001fda0003f05270 */
[----:B------:R-:W-:Y:S05]  /*0150*/  @P0 BRA `(.L_x_2) ;  /* 0x0000000000680947 */ /* 0x000fea0003800000 */
[----:B------:R-:W0:Y:S01]  /*0160*/  S2UR UR8, SR_CgaCtaId ;  /* 0x00000000000879c3 */ /* 0x000e220000008800 */
[----:B------:R-:W-:Y:S01]  /*0170*/  UMOV UR4, 0x400 ;  /* 0x0000040000047882 */ /* 0x000fe20000000000 */
[----:B------:R-:W-:Y:S01]  /*0180*/  UMOV UR5, 0x1 ;  /* 0x0000000100057882 */ /* 0x000fe20000000000 */
[----:B------:R-:W-:Y:S01]  /*0190*/  UMOV UR6, 0x4 ;  /* 0x0000000400067882 */ /* 0x000fe20000000000 */
[----:B------:R-:W-:Y:S01]  /*01a0*/  ELECT P0, URZ, PT ;  /* 0x00000000003f782f */ /* 0x000fe20003800000 */
[----:B------:R-:W-:-:S04]  /*01b0*/  UIADD3 UR6, -UR6, 0x100000, URZ ;  /* 0x0010000006067890 */ /* 0x000fc8000fffe13f */
[----:B------:R-:W-:Y:S02]  /*01c0*/  USHF.L.U32 UR7, UR6, 0xb, URZ ;  /* 0x0000000b06077899 */ /* 0x000fe4000800063f */
[----:B------:R-:W-:Y:S02]  /*01d0*/  USHF.L.U32 UR6, UR6, 0x1, URZ ;  /* 0x0000000106067899 */ /* 0x000fe4000800063f */
[----:B0-----:R-:W-:Y:S02]  /*01e0*/  ULEA UR8, UR8, UR4, 0x18 ;  /* 0x0000000408087291 */ /* 0x001fe4000f8ec03f */
[----:B------:R-:W-:-:S04]  /*01f0*/  UIADD3 UR4, -UR5, 0x100000, URZ ;  /* 0x0010000005047890 */ /* 0x000fc8000fffe13f */
[----:B------:R-:W-:Y:S02]  /*0200*/  USHF.L.U32 UR5, UR4, 0xb, URZ ;  /* 0x0000000b04057899 */ /* 0x000fe4000800063f */
[----:B------:R-:W-:Y:S01]  /*0210*/  USHF.L.U32 UR4, UR4, 0x1, URZ ;  /* 0x0000000104047899 */ /* 0x000fe2000800063f */
[----:B------:R-:W0:Y:S11]  /*0220*/  FENCE.VIEW.ASYNC.S ;  /* 0x00000000000073c6 */ /* 0x000e360000000000 */
[----:B0-----:R0:W1:Y:S01]  /*0230*/  SYNCS.EXCH.64 URZ, [UR8], UR4 ;  /* 0x00000004083f75b2 */ /* 0x0010620008000100 */
[----:B------:R0:W2:Y:S01]  /*0240*/  SYNCS.EXCH.64 URZ, [UR8+0x30], UR6 ;  /* 0x00003006083f75b2 */ /* 0x0000a20008000100 */
[----:B------:R0:W3:Y:S01]  /*0250*/  SYNCS.EXCH.64 URZ, [UR8+0x8], UR4 ;  /* 0x00000804083f75b2 */ /* 0x0000e20008000100 */
[----:B------:R0:W4:Y:S01]  /*0260*/  SYNCS.EXCH.64 URZ, [UR8+0x38], UR6 ;  /* 0x00003806083f75b2 */ /* 0x0001220008000100 */
[----:B------:R0:W0:Y:S01]  /*0270*/  SYNCS.EXCH.64 URZ, [UR8+0x10], UR4 ;  /* 0x00001004083f75b2 */ /* 0x0000220008000100 */
[----:B------:R0:W0:Y:S01]  /*0280*/  SYNCS.EXCH.64 URZ, [UR8+0x40], UR6 ;  /* 0x00004006083f75b2 */ /* 0x0000220008000100 */
[----:B------:R0:W0:Y:S01]  /*0290*/  SYNCS.EXCH.64 URZ, [UR8+0x18], UR4 ;  /* 0x00001804083f75b2 */ /* 0x0000220008000100 */
[----:B------:R0:W0:Y:S01]  /*02a0*/  SYNCS.EXCH.64 URZ, [UR8+0x48], UR6 ;  /* 0x00004806083f75b2 */ /* 0x0000220008000100 */
[----:B------:R0:W0:Y:S01]  /*02b0*/  SYNCS.EXCH.64 URZ, [UR8+0x20], UR4 ;  /* 0x00002004083f75b2 */ /* 0x0000220008000100 */
[----:B------:R0:W0:Y:S01]  /*02c0*/  SYNCS.EXCH.64 URZ, [UR8+0x50], UR6 ;  /* 0x00005006083f75b2 */ /* 0x0000220008000100 */
[----:B------:R0:W0:Y:S01]  /*02d0*/  SYNCS.EXCH.64 URZ, [UR8+0x28], UR4 ;  /* 0x00002804083f75b2 */ /* 0x0000220008000100 */
[----:B------:R0:W0:Y:S01]  /*02e0*/  SYNCS.EXCH.64 URZ, [UR8+0x58], UR6 ;  /* 0x00005806083f75b2 */ /* 0x0000220008000100 */
[----:B------:R-:W-:Y:S01]  /*02f0*/  NOP ;  /* 0x0000000000007918 */ /* 0x000fe20000000000 */
.L_x_2:
[----:B------:R-:W-:Y:S01]  /*0300*/  SHF.R.S32.HI R7, RZ, 0x1f, R40 ;  /* 0x0000001fff077819 */ /* 0x000fe20000011428 */
[----:B------:R-:W5:Y:S01]  /*0310*/  SHFL.IDX PT, R0, R0, RZ, 0x1f ;  /* 0x00001fff00007589 */ /* 0x000f6200000e0000 */
[----:B0-----:R-:W0:Y:S01]  /*0320*/  S2UR UR8, SR_CTAID.X ;  /* 0x00000000000879c3 */ /* 0x001e220000002500 */
[----:B------:R-:W-:Y:S02]  /*0330*/  ELECT P0, URZ, PT ;  /* 0x00000000003f782f */ /* 0x000fe40003800000 */
[----:B------:R-:W-:Y:S01]  /*0340*/  LEA.HI R7, R7, R40, RZ, 0x7 ;  /* 0x0000002807077211 */ /* 0x000fe200078f38ff */
[----:B------:R-:W1:Y:S01]  /*0350*/  S2R R4, SR_CTAID.Y ;  /* 0x0000000000047919 */ /* 0x000e620000002600 */
[----:B------:R-:W-:Y:S01]  /*0360*/  SHF.R.S32.HI R10, RZ, 0x1f, R3 ;  /* 0x0000001fff0a7819 */ /* 0x000fe20000011403 */
[----:B------:R-:W-:Y:S01]  /*0370*/  ULDC UR4, c[0x0][0x150] ;  /* 0x0000540000047ab9 */ /* 0x000fe20000000800 */
[----:B------:R-:W-:Y:S01]  /*0380*/  LOP3.LUT R7, R7, 0xffffff80, RZ, 0xc0, !PT ;  /* 0xffffff8007077812 */ /* 0x000fe200078ec0ff */
[----:B------:R-:W-:Y:S01]  /*0390*/  NOP ;  /* 0x0000000000007918 */ /* 0x000fe20000000000 */
[----:B------:R-:W-:Y:S01]  /*03a0*/  LEA.HI R10, R10, R3, RZ, 0x2 ;  /* 0x000000030a0a7211 */ /* 0x000fe200078f10ff */
[----:B------:R-:W2:Y:S01]  /*03b0*/  LDC R12, c[0x0][0x144] ;  /* 0x00005100ff0c7b82 */ /* 0x000ea20000000800 */
[----:B------:R-:W-:Y:S01]  /*03c0*/  NOP ;  /* 0x0000000000007918 */ /* 0x000fe20000000000 */
[----:B------:R-:W-:Y:S01]  /*03d0*/  IMAD.IADD R8, R40, 0x1, -R7 ;  /* 0x0000000128087824 */ /* 0x000fe200078e0a07 */
[----:B------:R-:W-:Y:S01]  /*03e0*/  LOP3.LUT R10, R10, 0x3ffffffc, RZ, 0xc0, !PT ;  /* 0x3ffffffc0a0a7812 */ /* 0x000fe200078ec0ff */
[----:B------:R-:W-:Y:S01]  /*03f0*/  IMAD.MOV.U32 R22, RZ, RZ, 0x1 ;  /* 0x00000001ff167424 */ /* 0x000fe200078e00ff */
[----:B------:R-:W-:-:S02]  /*0400*/  ISETP.NE.AND P3, PT, R5, RZ, PT ;  /* 0x000000ff0500720c */ /* 0x000fc40003f65270 */
[----:B------:R-:W-:Y:S01]  /*0410*/  SHF.R.S32.HI R7, RZ, 0x1f, R8 ;  /* 0x0000001fff077819 */ /* 0x000fe20000011408 */
[----:B------:R-:W-:Y:S01]  /*0420*/  IMAD.IADD R10, R3, 0x1, -R10 ;  /* 0x00000001030a7824 */ /* 0x000fe200078e0a0a */
[----:B------:R-:W3:Y:S02]  /*0430*/  LDC R14, c[0x0][0x140] ;  /* 0x00005000ff0e7b82 */ /* 0x000ee40000000800 */
[----:B------:R-:W-:Y:S02]  /*0440*/  LEA.HI R7, R7, R8, RZ, 0x3 ;  /* 0x0000000807077211 */ /* 0x000fe400078f18ff */
[----:B-----5:R-:W-:Y:S02]  /*0450*/  ISETP.NE.OR P0, PT, R0, RZ, !P0 ;  /* 0x000000ff0000720c */ /* 0x020fe40004705670 */
[--C-:B------:R-:W-:Y:S02]  /*0460*/  SHF.R.S32.HI R0, RZ, 0x3, R7.reuse ;  /* 0x00000003ff007819 */ /* 0x100fe40000011407 */
[----:B------:R-:W-:-:S02]  /*0470*/  SHF.R.S32.HI R7, RZ, 0x1f, R7 ;  /* 0x0000001fff077819 */ /* 0x000fc40000011407 */
[----:B0-----:R-:W-:Y:S02]  /*0480*/  I2FP.F32.U32 R9, UR8 ;  /* 0x0000000800097c45 */ /* 0x001fe40008201000 */
[----:B------:R-:W-:-:S03]  /*0490*/  LEA.HI R7, R7, R0, RZ, 0x2 ;  /* 0x0000000007077211 */ /* 0x000fc600078f10ff */
[----:B------:R-:W-:Y:S01]  /*04a0*/  FMUL R9, R9, UR4 ;  /* 0x0000000409097c20 */ /* 0x000fe20008400000 */
[----:B------:R-:W-:Y:S01]  /*04b0*/  LOP3.LUT R7, R7, 0xfffffffc, RZ, 0xc0, !PT ;  /* 0xfffffffc07077812 */ /* 0x000fe200078ec0ff */
[----:B------:R-:W-:Y:S01]  /*04c0*/  VOTEU.ALL UP0, P0 ;  /* 0x00000000003f7886 */ /* 0x000fe20000000000 */
[----:B-1----:R-:W-:Y:S01]  /*04d0*/  I2FP.F32.U32 R3, R4 ;  /* 0x0000000400037245 */ /* 0x002fe20000201000 */
[----:B------:R-:W-:Y:S01]  /*04e0*/  ULDC UR4, c[0x0][0x154] ;  /* 0x0000550000047ab9 */ /* 0x000fe20000000800 */
[----:B------:R-:W-:Y:S01]  /*04f0*/  VOTEU.ALL UP1, P0 ;  /* 0x00000000003f7886 */ /* 0x000fe20000020000 */
[----:B------:R-:W0:Y:S01]  /*0500*/  F2I.U32.TRUNC.NTZ R9, R9 ;  /* 0x0000000900097305 */ /* 0x000e22000020f000 */
[----:B------:R-:W-:Y:S01]  /*0510*/  IMAD.IADD R7, R0, 0x1, -R7 ;  /* 0x0000000100077824 */ /* 0x000fe200078e0a07 */
[----:B------:R-:W1:Y:S01]  /*0520*/  @!UP0 S2UR UR7, SR_CgaCtaId ;  /* 0x00000000000789c3 */ /* 0x000e620000008800 */
[----:B------:R-:W-:Y:S01]  /*0530*/  FMUL R13, R3, UR4 ;  /* 0x00000004030d7c20 */ /* 0x000fe20008400000 */
[----:B------:R-:W-:Y:S01]  /*0540*/  UMOV UR4, 0x20 ;  /* 0x0000002000047882 */ /* 0x000fe20000000000 */
[----:B------:R-:W-:Y:S01]  /*0550*/  IMAD R10, R10, 0x4, R7 ;  /* 0x000000040a0a7824 */ /* 0x000fe200078e0207 */
[----:B------:R-:W-:Y:S01]  /*0560*/  @!UP0 UMOV UR6, 0x400 ;  /* 0x0000040000068882 */ /* 0x000fe20000000000 */
[----:B------:R-:W-:-:S04]  /*0570*/  @!UP0 UIADD3 UR4, -UR4, 0x100000, URZ ;  /* 0x0010000004048890 */ /* 0x000fc8000fffe13f */
[----:B------:R-:W-:Y:S02]  /*0580*/  @!UP0 USHF.L.U32 UR5, UR4, 0xb, URZ ;  /* 0x0000000b04058899 */ /* 0x000fe4000800063f */
[----:B------:R-:W-:Y:S01]  /*0590*/  @!UP0 USHF.L.U32 UR4, UR4, 0x1, URZ ;  /* 0x0000000104048899 */ /* 0x000fe2000800063f */
[----:B---3--:R-:W-:Y:S01]  /*05a0*/  ISETP.EQ.U32.AND P2, PT, R14, 0x1, PT ;  /* 0x000000010e00780c */ /* 0x008fe20003f42070 */
[----:B------:R-:W3:Y:S01]  /*05b0*/  F2I.U32.TRUNC.NTZ R13, R13 ;  /* 0x0000000d000d7305 */ /* 0x000ee2000020f000 */
[C---:B------:R-:W-:Y:S01]  /*05c0*/  LEA.HI R0, R10.reuse, R10, RZ, 0x1 ;  /* 0x0000000a0a007211 */ /* 0x040fe200078f08ff */
[----:B------:R-:W5:Y:S01]  /*05d0*/  LDC R7, c[0x0][0x148] ;  /* 0x00005200ff077b82 */ /* 0x000f620000000800 */
[----:B------:R-:W-:Y:S02]  /*05e0*/  IMAD.SHL.U32 R23, R10, 0x4, RZ ;  /* 0x000000040a177824 */ /* 0x000fe400078e00ff */
[----:B------:R-:W-:Y:S01]  /*05f0*/  LOP3.LUT R11, R0, 0xfffffffe, RZ, 0xc0, !PT ;  /* 0xfffffffe000b7812 */ /* 0x000fe200078ec0ff */
[----:B0-----:R-:W-:Y:S01]  /*0600*/  IMAD.MOV R15, RZ, RZ, -R9 ;  /* 0x000000ffff0f7224 */ /* 0x001fe200078e0a09 */
[----:B------:R-:W-:-:S02]  /*0610*/  SHF.R.S32.HI R9, RZ, 0x1f, R2 ;  /* 0x0000001fff097819 */ /* 0x000fc40000011402 */
[----:B------:R-:W-:Y:S01]  /*0620*/  LOP3.LUT R23, R10, 0xc, R23, 0x78, !PT ;  /* 0x0000000c0a177812 */ /* 0x000fe200078e7817 */
[----:B--2---:R-:W-:Y:S01]  /*0630*/  IMAD R3, R12, R15, UR8 ;  /* 0x000000080c037e24 */ /* 0x004fe2000f8e020f */
[----:B------:R-:W-:Y:S01]  /*0640*/  LEA.HI R9, R9, R2, RZ, 0x2 ;  /* 0x0000000209097211 */ /* 0x000fe200078f10ff */
[----:B------:R-:W-:Y:S02]  /*0650*/  IMAD.IADD R0, R10, 0x1, -R11 ;  /* 0x000000010a007824 */ /* 0x000fe400078e0a0b */
[----:B------:R-:W-:Y:S01]  /*0660*/  VIADD R10, R5, 0xffffffff ;  /* 0xffffffff050a7836 */ /* 0x000fe20000000000 */
[----:B------:R-:W-:Y:S01]  /*0670*/  LOP3.LUT R9, R9, 0xfffffffc, RZ, 0xc0, !PT ;  /* 0xfffffffc09097812 */ /* 0x000fe200078ec0ff */
[----:B---3--:R-:W-:Y:S01]  /*0680*/  IMAD.MOV R24, RZ, RZ, -R13 ;  /* 0x000000ffff187224 */ /* 0x008fe200078e0a0d */
[----:B------:R-:W-:Y:S01]  /*0690*/  ISETP.NE.AND P4, PT, R0, R3, PT ;  /* 0x000000030000720c */ /* 0x000fe20003f85270 */
[----:B-1----:R-:W-:Y:S01]  /*06a0*/  @!UP0 ULEA UR6, UR7, UR6, 0x18 ;  /* 0x0000000607068291 */ /* 0x002fe2000f8ec03f */
[----:B------:R-:W-:Y:S01]  /*06b0*/  ISETP.GE.U32.AND P6, PT, R10, 0x2, PT ;  /* 0x000000020a00780c */ /* 0x000fe20003fc6070 */
[----:B------:R-:W-:Y:S01]  /*06c0*/  IMAD.IADD R2, R2, 0x1, -R9 ;  /* 0x0000000102027824 */ /* 0x000fe200078e0a09 */
[----:B------:R-:W-:Y:S01]  /*06d0*/  VOTEU.ALL UP0, P0 ;  /* 0x00000000003f7886 */ /* 0x000fe20000000000 */
[----:B------:R-:W-:-:S03]  /*06e0*/  LOP3.LUT P0, RZ, R8, 0x7, RZ, 0xc0, !PT ;  /* 0x0000000708ff7812 */ /* 0x000fc6000780c0ff */
[C---:B------:R-:W-:Y:S01]  /*06f0*/  ISETP.NE.AND P1, PT, R2.reuse, 0x3, PT ;  /* 0x000000030200780c */ /* 0x040fe20003f25270 */
[----:B-----5:R-:W-:Y:S01]  /*0700*/  IMAD R9, R7, R24, R4 ;  /* 0x0000001807097224 */ /* 0x020fe200078e0204 */
[C---:B------:R-:W-:Y:S02]  /*0710*/  ISETP.LT.U32.AND P0, PT, R23.reuse, 0x2, !P0 ;  /* 0x000000021700780c */ /* 0x040fe40004701070 */
[----:B------:R-:W-:Y:S01]  /*0720*/  ISETP.EQ.OR P1, PT, R2, RZ, !P1 ;  /* 0x000000ff0200720c */ /* 0x000fe20004f22670 */
[----:B------:R-:W0:Y:S02]  /*0730*/  FENCE.VIEW.ASYNC.S ;  /* 0x00000000000073c6 */ /* 0x000e240000000000 */
[----:B0-----:R0:W1:Y:S01]  /*0740*/  @!UP0 SYNCS.EXCH.64 URZ, [UR6+0x70], UR4 ;  /* 0x00007004063f85b2 */ /* 0x0010620008000100 */
[----:B------:R-:W-:Y:S02]  /*0750*/  @P4 LEA.HI R0, R23, R23, RZ, 0x1 ;  /* 0x0000001717004211 */ /* 0x000fe400078f08ff */
[----:B------:R-:W-:-:S02]  /*0760*/  ISETP.EQ.AND P1, PT, R5, RZ, P1 ;  /* 0x000000ff0500720c */ /* 0x000fc40000f22270 */
[----:B------:R-:W-:Y:S02]  /*0770*/  @P4 SHF.R.S32.HI R0, RZ, 0x1, R0 ;  /* 0x00000001ff004819 */ /* 0x000fe40000011400 */
[----:B------:R-:W-:Y:S02]  /*0780*/  SEL R16, RZ, 0x1, !P1 ;  /* 0x00000001ff107807 */ /* 0x000fe40004800000 */
[----:B------:R-:W-:Y:S02]  /*0790*/  @P4 ISETP.NE.AND P5, PT, R0, R9, PT ;  /* 0x000000090000420c */ /* 0x000fe40003fa5270 */
[----:B------:R-:W-:Y:S02]  /*07a0*/  SEL R9, RZ, 0x1, !P0 ;  /* 0x00000001ff097807 */ /* 0x000fe40004000000 */
[----:B------:R-:W-:Y:S02]  /*07b0*/  @P4 SEL R22, RZ, 0x1, P5 ;  /* 0x00000001ff164807 */ /* 0x000fe40002800000 */
[----:B------:R-:W-:Y:S01]  /*07c0*/  LOP3.LUT R0, R40, 0x7f, RZ, 0xc0, !PT ;  /* 0x0000007f28007812 */ /* 0x000fe200078ec0ff */
[----:B------:R0:W2:Y:S01]  /*07d0*/  @!UP1 SYNCS.EXCH.64 URZ, [UR6+0x78], UR4 ;  /* 0x00007804063f95b2 */ /* 0x0000a20008000100 */
[----:B------:R-:W-:Y:S01]  /*07e0*/  LOP3.LUT R22, R22, R9, RZ, 0xc0, !PT ;  /* 0x0000000916167212 */ /* 0x000fe200078ec0ff */
[----:B------:R-:W-:Y:S01]  /*07f0*/  NOP ;  /* 0x0000000000007918 */ /* 0x000fe20000000000 */
[----:B------:R-:W-:Y:S01]  /*0800*/  SEL R16, R16, 0x2, P6 ;  /* 0x0000000210107807 */ /* 0x000fe20003000000 */
[----:B------:R-:W-:Y:S06]  /*0810*/  @!P2 BRA `(.L_x_3) ;  /* 0x000000000008a947 */ /* 0x000fec0003800000 */
[----:B-12-4-:R-:W-:Y:S01]  /*0820*/  UCGABAR_ARV ;  /* 0x00000000000079c7 */ /* 0x016fe20008000000 */
[----:B------:R-:W-:Y:S05]  /*0830*/  BRA `(.L_x_4) ;  /* 0x0000000000047947 */ /* 0x000fea0003800000 */
.L_x_3:
[----:B-12-4-:R-:W-:Y:S01]  /*0840*/  NOP ;  /* 0x0000000000007918 */ /* 0x016fe20000000000 */
.L_x_4:
[----:B------:R-:W1:Y:S01]  /*0850*/  LDC R17, c[0x0][0x65c] ;  /* 0x00019700ff117b82 */ /* 0x000e620000000800 */
[----:B------:R-:W-:Y:S02]  /*0860*/  IMAD.U32 R8, RZ, RZ, UR8 ;  /* 0x00000008ff087e24 */ /* 0x000fe4000f8e00ff */
[----:B------:R-:W-:Y:S01]  /*0870*/  IMAD.MOV.U32 R9, RZ, RZ, RZ ;  /* 0x000000ffff097224 */ /* 0x000fe200078e00ff */
[----:B-1----:R-:W-:-:S04]  /*0880*/  ISETP.NE.AND P1, PT, R17, 0x1, PT ;  /* 0x000000011100780c */ /* 0x002fc80003f25270 */
[----:B------:R-:W-:-:S09]  /*0890*/  P2R R5, PR, RZ, 0x2 ;  /* 0x00000002ff057803 */ /* 0x000fd20000000000 */
[----:B------:R-:W1:Y:S01]  /*08a0*/  @P1 LDC R19, c[0x0][0x10] ;  /* 0x00000400ff131b82 */ /* 0x000e620000000800 */
[----:B------:R-:W-:Y:S02]  /*08b0*/  @P1 IMAD.MOV.U32 R5, RZ, RZ, RZ ;  /* 0x000000ffff051224 */ /* 0x000fe400078e00ff */
[----:B------:R-:W-:-:S05]  /*08c0*/  @P1 IMAD.MOV.U32 R13, RZ, RZ, RZ ;  /* 0x000000ffff0d1224 */ /* 0x000fca00078e00ff */
[----:B------:R-:W2:Y:S01]  /*08d0*/  @!P1 LDC R11, c[0x0][0xc] ;  /* 0x00000300ff0b9b82 */ /* 0x000ea20000000800 */
[----:B0-----:R-:W-:Y:S01]  /*08e0*/  ULDC UR4, c[0x0][0xc] ;  /* 0x0000030000047ab9 */ /* 0x001fe20000000800 */
[----:B------:R-:W-:Y:S01]  /*08f0*/  ULDC UR5, c[0x0][0x10] ;  /* 0x0000040000057ab9 */ /* 0x000fe20000000800 */
[----:B------:R-:W-:Y:S01]  /*0900*/  ULDC UR6, c[0x0][0x14] ;  /* 0x0000050000067ab9 */ /* 0x000fe20000000800 */
[----:B------:R-:W-:-:S04]  /*0910*/  UIMAD.WIDE.U32 UR4, UR4, UR5, URZ ;  /* 0x00000005040472a5 */ /* 0x000fc8000f8e003f */
[----:B------:R-:W-:Y:S02]  /*0920*/  UIMAD.WIDE.U32 UR38, UR4, UR6, URZ ;  /* 0x00000006042672a5 */ /* 0x000fe4000f8e003f */
[----:B------:R-:W-:-:S04]  /*0930*/  UIMAD UR41, UR5, UR6, URZ ;  /* 0x00000006052972a4 */ /* 0x000fc8000f8e023f */
[----:B------:R-:W-:Y:S01]  /*0940*/  UIADD3 UR41, UR39, UR41, URZ ;  /* 0x0000002927297290 */ /* 0x000fe2000fffe03f */
[----:B-1----:R-:W-:-:S04]  /*0950*/  @P1 IMAD.WIDE.U32 R18, R19, UR8, R4 ;  /* 0x0000000813121c25 */ /* 0x002fc8000f8e0004 */
[----:B------:R-:W-:Y:S02]  /*0960*/  @P1 IMAD.IADD R19, R19, 0x1, R13 ;  /* 0x0000000113131824 */ /* 0x000fe400078e020d */
[----:B--2---:R-:W-:-:S04]  /*0970*/  @!P1 IMAD.WIDE.U32 R8, R4, R11, R8 ;  /* 0x0000000b04089225 */ /* 0x004fc800078e0008 */
[----:B------:R-:W-:Y:S02]  /*0980*/  @!P1 IMAD.MOV.U32 R18, RZ, RZ, R8 ;  /* 0x000000ffff129224 */ /* 0x000fe400078e0008 */
[----:B------:R-:W-:Y:S01]  /*0990*/  @!P1 IMAD.MOV.U32 R19, RZ, RZ, R9 ;  /* 0x000000ffff139224 */ /* 0x000fe200078e0009 */
[----:B------:R-:W-:Y:S06]  /*09a0*/  @!P2 BRA `(.L_x_5) ;  /* 0x00000000000ca947 */ /* 0x000fec0003800000 */
[----:B------:R-:W-:Y:S01]  /*09b0*/  UCGABAR_WAIT ;  /* 0x0000000000007dc7 */ /* 0x000fe20008000000 */
[----:B------:R-:W-:Y:S01]  /*09c0*/  CCTL.IVALL ;  /* 0x00000000ff00798f */ /* 0x000fe20002000000 */
[----:B------:R-:W-:Y:S05]  /*09d0*/  BRA `(.L_x_6) ;  /* 0x0000000000047947 */ /* 0x000fea0003800000 */
.L_x_5:
[----:B------:R-:W-:Y:S06]  /*09e0*/  BAR.SYNC.DEFER_BLOCKING 0x0 ;  /* 0x0000000000007b1d */ /* 0x000fec0000010000 */
.L_x_6:
[----:B------:R-:W-:Y:S05]  /*09f0*/  @!P3 BRA `(.L_x_7) ;  /* 0x0000002c0014b947 */ /* 0x000fea0003800000 */
[----:B------:R-:W-:-:S13]  /*0a00*/  ISETP.GT.U32.AND P0, PT, R10, 0x1, PT ;  /* 0x000000010a00780c */ /* 0x000fda0003f04070 */
[----:B------:R-:W-:Y:S05]  /*0a10*/  @P0 EXIT ;  /* 0x000000000000094d */ /* 0x000fea0003800000 */
[----:B------:R-:W-:Y:S01]  /*0a20*/  ULDC.64 UR4, c[0x0][0x650] ;  /* 0x0001940000047ab9 */ /* 0x000fe20000000a00 */
[----:B------:R-:W-:Y:S01]  /*0a30*/  PRMT R8, RZ, 0x7610, R8 ;  /* 0x00007610ff087816 */ /* 0x000fe20000000008 */
[----:B------:R-:W-:Y:S01]  /*0a40*/  IMAD.MOV.U32 R47, RZ, RZ, -0x1 ;  /* 0xffffffffff2f7424 */ /* 0x000fe200078e00ff */
[----:B------:R-:W-:Y:S01]  /*0a50*/  ISETP.GE.U32.AND P0, PT, R18, UR4, PT ;  /* 0x0000000412007c0c */ /* 0x000fe2000bf06070 */
[----:B------:R-:W-:Y:S02]  /*0a60*/  IMAD.MOV.U32 R44, RZ, RZ, -0x1 ;  /* 0xffffffffff2c7424 */ /* 0x000fe400078e00ff */
[----:B------:R-:W-:Y:S01]  /*0a70*/  IMAD.MOV.U32 R45, RZ, RZ, -0x1 ;  /* 0xffffffffff2d7424 */ /* 0x000fe200078e00ff */
[----:B------:R-:W-:-:S13]  /*0a80*/  ISETP.GE.U32.AND.EX P0, PT, R19, UR5, PT, P0 ;  /* 0x0000000513007c0c */ /* 0x000fda000bf06100 */
[----:B------:R-:W-:Y:S05]  /*0a90*/  @P0 BRA `(.L_x_8) ;  /* 0x0000000400240947 */ /* 0x000fea0003800000 */
[----:B------:R-:W0:Y:S01]  /*0aa0*/  LDC.64 R20, c[0x0][0x628] ;  /* 0x00018a00ff147b82 */ /* 0x000e220000000a00 */
[----:B------:R-:W-:Y:S02]  /*0ab0*/  IMAD.MOV.U32 R8, RZ, RZ, R18 ;  /* 0x000000ffff087224 */ /* 0x000fe400078e0012 */
[----:B------:R-:W-:-:S05]  /*0ac0*/  IMAD.MOV.U32 R9, RZ, RZ, R19 ;  /* 0x000000ffff097224 */ /* 0x000fca00078e0013 */
[----:B------:R-:W1:Y:S08]  /*0ad0*/  LDC R2, c[0x0][0x630] ;  /* 0x00018c00ff027b82 */ /* 0x000e700000000800 */
[----:B------:R-:W2:Y:S01]  /*0ae0*/  LDC.64 R26, c[0x0][0x620] ;  /* 0x00018800ff1a7b82 */ /* 0x000ea20000000a00 */
[----:B0-----:R-:W-:-:S04]  /*0af0*/  ISETP.NE.U32.AND P0, PT, R20, RZ, PT ;  /* 0x000000ff1400720c */ /* 0x001fc80003f05070 */
[----:B------:R-:W-:-:S13]  /*0b00*/  ISETP.NE.AND.EX P0, PT, R21, RZ, PT, P0 ;  /* 0x000000ff1500720c */ /* 0x000fda0003f05300 */
[----:B-12---:R-:W-:Y:S05]  /*0b10*/  @!P0 BRA `(.L_x_9) ;  /* 0x0000000000288947 */ /* 0x006fea0003800000 */
[----:B------:R-:W0:Y:S02]  /*0b20*/  LDC R13, c[0x0][0x634] ;  /* 0x00018d00ff0d7b82 */ /* 0x000e240000000800 */
[----:B0-----:R-:W-:-:S05]  /*0b30*/  IADD3 R13, P0, R18, R13, RZ ;  /* 0x0000000d120d7210 */ /* 0x001fca0007f1e0ff */
[----:B------:R-:W-:-:S04]  /*0b40*/  IMAD.X R15, RZ, RZ, R19, P0 ;  /* 0x000000ffff0f7224 */ /* 0x000fc800000e0613 */
[----:B------:R-:W-:-:S04]  /*0b50*/  IMAD.WIDE.U32 R8, R15, R20, RZ ;  /* 0x000000140f087225 */ /* 0x000fc800078e00ff */
[----:B------:R-:W-:-:S04]  /*0b60*/  IMAD.WIDE.U32 R10, P0, R13, R21, R8 ;  /* 0x000000150d0a7225 */ /* 0x000fc80007800008 */
[----:B------:R-:W-:-:S04]  /*0b70*/  IMAD.WIDE.U32 R8, R13, R20, RZ ;  /* 0x000000140d087225 */ /* 0x000fc800078e00ff */
[----:B------:R-:W-:Y:S01]  /*0b80*/  IMAD.X R13, RZ, RZ, RZ, P0 ;  /* 0x000000ffff0d7224 */ /* 0x000fe200000e06ff */
[----:B------:R-:W-:Y:S01]  /*0b90*/  IADD3 RZ, P0, R9, R10, RZ ;  /* 0x0000000a09ff7210 */ /* 0x000fe20007f1e0ff */
[----:B------:R-:W-:-:S04]  /*0ba0*/  IMAD.MOV.U32 R12, RZ, RZ, R11 ;  /* 0x000000ffff0c7224 */ /* 0x000fc800078e000b */
[----:B------:R-:W-:-:S08]  /*0bb0*/  IMAD.WIDE.U32.X R8, R15, R21, R12, P0 ;  /* 0x000000150f087225 */ /* 0x000fd000000e040c */
.L_x_9:
[----:B------:R-:W0:Y:S01]  /*0bc0*/  LDC.64 R28, c[0x0][0x640] ;  /* 0x00019000ff1c7b82 */ /* 0x000e220000000a00 */
[--C-:B------:R-:W-:Y:S01]  /*0bd0*/  SHF.R.U64 R45, R8, R2, R9.reuse ;  /* 0x00000002082d7219 */ /* 0x100fe20000001209 */
[----:B------:R-:W-:Y:S01]  /*0be0*/  IMAD R24, R7, R24, R4 ;  /* 0x0000001807187224 */ /* 0x000fe200078e0204 */
[----:B------:R-:W-:Y:S02]  /*0bf0*/  SHF.R.U32.HI R2, RZ, R2, R9 ;  /* 0x00000002ff027219 */ /* 0x000fe40000011609 */
[----:B------:R-:W-:-:S03]  /*0c00*/  IADD3 R5, P0, RZ, -R45, RZ ;  /* 0x8000002dff057210 */ /* 0x000fc60007f1e0ff */
[----:B------:R-:W1:Y:S02]  /*0c10*/  LDC R10, c[0x0][0x618] ;  /* 0x00018600ff0a7b82 */ /* 0x000e640000000800 */
[----:B------:R-:W-:-:S04]  /*0c20*/  IMAD.X R9, RZ, RZ, ~R2, P0 ;  /* 0x000000ffff097224 */ /* 0x000fc800000e0e02 */
[-C--:B------:R-:W-:Y:S02]  /*0c30*/  IMAD R2, R9, R26.reuse, RZ ;  /* 0x0000001a09027224 */ /* 0x080fe400078e02ff */
[----:B------:R-:W2:Y:S01]  /*0c40*/  LDC R14, c[0x0][0x608] ;  /* 0x00018200ff0e7b82 */ /* 0x000ea20000000800 */
[----:B------:R-:W-:-:S04]  /*0c50*/  IMAD.WIDE.U32 R8, R5, R26, R18 ;  /* 0x0000001a05087225 */ /* 0x000fc800078e0012 */
[----:B------:R-:W-:Y:S02]  /*0c60*/  IMAD R5, R5, R27, R2 ;  /* 0x0000001b05057224 */ /* 0x000fe400078e0202 */
[----:B------:R-:W-:Y:S01]  /*0c70*/  IMAD.MOV.U32 R27, RZ, RZ, 0x1 ;  /* 0x00000001ff1b7424 */ /* 0x000fe200078e00ff */
[----:B------:R-:W3:Y:S01]  /*0c80*/  LDC R20, c[0x0][0x658] ;  /* 0x00019600ff147b82 */ /* 0x000ee20000000800 */
[----:B------:R-:W-:Y:S01]  /*0c90*/  IMAD.IADD R5, R9, 0x1, R5 ;  /* 0x0000000109057824 */ /* 0x000fe200078e0205 */
[----:B0-----:R-:W-:Y:S01]  /*0ca0*/  ISETP.NE.U32.AND P0, PT, R28, RZ, PT ;  /* 0x000000ff1c00720c */ /* 0x001fe20003f05070 */
[----:B------:R-:W-:-:S03]  /*0cb0*/  IMAD.MOV.U32 R9, RZ, RZ, -0x1 ;  /* 0xffffffffff097424 */ /* 0x000fc600078e00ff */
[----:B------:R-:W-:Y:S02]  /*0cc0*/  ISETP.NE.AND.EX P0, PT, R29, RZ, PT, P0 ;  /* 0x000000ff1d00720c */ /* 0x000fe40003f05300 */
[----:B------:R-:W0:Y:S01]  /*0cd0*/  LDC R15, c[0x0][0x600] ;  /* 0x00018000ff0f7b82 */ /* 0x000e220000000800 */
[-CC-:B-1----:R-:W-:Y:S02]  /*0ce0*/  SHF.R.U64 R12, R8, R10.reuse, R5.reuse ;  /* 0x0000000a080c7219 */ /* 0x182fe40000001205 */
[----:B------:R-:W-:-:S05]  /*0cf0*/  SHF.R.U32.HI R5, RZ, R10, R5 ;  /* 0x0000000aff057219 */ /* 0x000fca0000011605 */
[----:B------:R-:W1:Y:S01]  /*0d00*/  LDC R21, c[0x0][0x648] ;  /* 0x00019200ff157b82 */ /* 0x000e620000000800 */
[-CC-:B--2---:R-:W-:Y:S02]  /*0d10*/  SHF.R.U64 R30, R12, R14.reuse, R5.reuse ;  /* 0x0000000e0c1e7219 */ /* 0x184fe40000001205 */
[----:B------:R-:W-:-:S05]  /*0d20*/  SHF.R.U32.HI R5, RZ, R14, R5 ;  /* 0x0000000eff057219 */ /* 0x000fca0000011605 */
[----:B------:R-:W2:Y:S01]  /*0d30*/  LDC R25, c[0x0][0x638] ;  /* 0x00018e00ff197b82 */ /* 0x000ea20000000800 */
[-CC-:B---3--:R-:W-:Y:S02]  /*0d40*/  SHF.R.U64 R14, R30, R20.reuse, R5.reuse ;  /* 0x000000141e0e7219 */ /* 0x188fe40000001205 */
[-C--:B------:R-:W-:Y:S02]  /*0d50*/  SHF.L.U32 R2, R9, R20.reuse, RZ ;  /* 0x0000001409027219 */ /* 0x080fe400000006ff */
[----:B------:R-:W-:Y:S01]  /*0d60*/  SHF.R.U32.HI R5, RZ, R20, R5 ;  /* 0x00000014ff057219 */ /* 0x000fe20000011605 */
[----:B------:R-:W-:Y:S01]  /*0d70*/  IMAD.MOV.U32 R4, RZ, RZ, R14 ;  /* 0x000000ffff047224 */ /* 0x000fe200078e000e */
[----:B------:R-:W-:Y:S01]  /*0d80*/  LOP3.LUT R7, RZ, R2, RZ, 0x33, !PT ;  /* 0x00000002ff077212 */ /* 0x000fe200078e33ff */
[----:B------:R-:W3:Y:S01]  /*0d90*/  LDC R26, c[0x0][0x610] ;  /* 0x00018400ff1a7b82 */ /* 0x000ee20000000800 */
[----:B------:R-:W-:Y:S05]  /*0da0*/  @!P0 BRA `(.L_x_10) ;  /* 0x0000000000288947 */ /* 0x000fea0003800000 */
[----:B------:R-:W4:Y:S02]  /*0db0*/  LDC R11, c[0x0][0x64c] ;  /* 0x00019300ff0b7b82 */ /* 0x000f240000000800 */
[----:B----4-:R-:W-:-:S05]  /*0dc0*/  IADD3 R11, P0, R14, R11, RZ ;  /* 0x0000000b0e0b7210 */ /* 0x010fca0007f1e0ff */
        /* <DEDUP_REMOVED lines=8> */
.L_x_10:
[----:B-1----:R-:W-:Y:S01]  /*0e50*/  SHF.R.U64 R4, R4, R21, R5 ;  /* 0x0000001504047219 */ /* 0x002fe20000001205 */
[----:B0-----:R-:W-:Y:S01]  /*0e60*/  VIADD R5, R15, 0xffffffff ;  /* 0xffffffff0f057836 */ /* 0x001fe20000000000 */
[----:B------:R-:W-:Y:S02]  /*0e70*/  SHF.L.U32 R2, R27, R20, RZ ;  /* 0x000000141b027219 */ /* 0x000fe400000006ff */
[----:B------:R-:W-:Y:S01]  /*0e80*/  LOP3.LUT R7, R30, R7, RZ, 0xc0, !PT ;  /* 0x000000071e077212 */ /* 0x000fe200078ec0ff */
[----:B------:R-:W-:Y:S01]  /*0e90*/  IMAD.MOV R8, RZ, RZ, -R4 ;  /* 0x000000ffff087224 */ /* 0x000fe200078e0a04 */
[----:B------:R-:W-:Y:S02]  /*0ea0*/  SEL R3, R3, R24, !P1 ;  /* 0x0000001803037207 */ /* 0x000fe40004800000 */
[----:B------:R-:W-:Y:S01]  /*0eb0*/  LOP3.LUT R5, R12, R5, RZ, 0xc0, !PT ;  /* 0x000000050c057212 */ /* 0x000fe200078ec0ff */
[----:B------:R-:W-:Y:S02]  /*0ec0*/  IMAD R4, R2, R4, R7 ;  /* 0x0000000402047224 */ /* 0x000fe400078e0207 */
[----:B--2---:R-:W-:-:S02]  /*0ed0*/  IMAD R2, R8, R25, R14 ;  /* 0x0000001908027224 */ /* 0x004fc400078e020e */
[----:B---3--:R-:W-:Y:S02]  /*0ee0*/  IMAD R3, R4, R26, R3 ;  /* 0x0000001a04037224 */ /* 0x008fe400078e0203 */
[----:B------:R-:W-:Y:S02]  /*0ef0*/  IMAD R2, R2, R15, R5 ;  /* 0x0000000f02027224 */ /* 0x000fe400078e0205 */
[----:B------:R-:W-:-:S03]  /*0f00*/  IMAD.MOV.U32 R8, RZ, RZ, 0x1 ;  /* 0x00000001ff087424 */ /* 0x000fc600078e00ff */
[----:B------:R-:W-:Y:S02]  /*0f10*/  SEL R44, R2, R3, !P1 ;  /* 0x00000003022c7207 */ /* 0x000fe40004800000 */
[----:B------:R-:W-:-:S07]  /*0f20*/  SEL R47, R3, R2, !P1 ;  /* 0x00000002032f7207 */ /* 0x000fce0004800000 */
.L_x_8:
[----:B------:R-:W-:-:S08]  /*0f30*/  NOP ;  /* 0x0000000000007918 */ /* 0x000fd00000000000 */
[----:B------:R-:W0:Y:S02]  /*0f40*/  USETMAXREG.TRY_ALLOC.CTAPOOL UP0, 0xe8 ;  /* 0x000000e8000079c8 */ /* 0x000e240008000600 */
[----:B0-----:R-:W-:-:S13]  /*0f50*/  PLOP3.LUT P0, PT, PT, PT, UP0, 0x80, 0x0 ;  /* 0x000000000000781c */ /* 0x001fda0003f0f008 */
[----:B------:R-:W-:Y:S05]  /*0f60*/  @!P0 BRA `(.L_x_8) ;  /* 0xfffffffc00f08947 */ /* 0x000fea000383ffff */
[----:B------:R-:W-:Y:S01]  /*0f70*/  ULDC.64 UR4, c[0x0][0x598] ;  /* 0x0001660000047ab9 */ /* 0x000fe20000000a00 */
[----:B------:R-:W-:Y:S01]  /*0f80*/  ULDC.64 UR36, c[0x0][0x208] ;  /* 0x0000820000247ab9 */ /* 0x000fe20000000a00 */
[----:B------:R-:W-:-:S04]  /*0f90*/  ISETP.NE.U32.AND P0, PT, RZ, UR4, PT ;  /* 0x00000004ff007c0c */ /* 0x000fc8000bf05070 */
[----:B------:R-:W-:-:S13]  /*0fa0*/  ISETP.NE.AND.EX P0, PT, RZ, UR5, PT, P0 ;  /* 0x00000005ff007c0c */ /* 0x000fda000bf05300 */
[----:B------:R-:W-:Y:S05]  /*0fb0*/  @!P0 BRA `(.L_x_11) ;  /* 0x00000000001c8947 */ /* 0x000fea0003800000 */
[----:B------:R-:W0:Y:S02]  /*0fc0*/  LDC.64 R2, c[0x0][0x598] ;  /* 0x00016600ff027b82 */ /* 0x000e240000000a00 */
[----:B0-----:R-:W2:Y:S02]  /*0fd0*/  LDG.E.64 R2, desc[UR36][R2.64] ;  /* 0x0000002402027981 */ /* 0x001ea4000c1e1b00 */
[----:B--2---:R-:W-:-:S04]  /*0fe0*/  ISETP.NE.U32.AND P0, PT, R2, RZ, PT ;  /* 0x000000ff0200720c */ /* 0x004fc80003f05070 */
[----:B------:R-:W-:-:S13]  /*0ff0*/  ISETP.NE.AND.EX P0, PT, R3, RZ, PT, P0 ;  /* 0x000000ff0300720c */ /* 0x000fda0003f05300 */
[----:B------:R-:W-:Y:S05]  /*1000*/  @!P0 BRA `(.L_x_11) ;  /* 0x0000000000088947 */ /* 0x000fea0003800000 */
[----:B------:R0:W5:Y:S01]  /*1010*/  LD.E R34, desc[UR36][R2.64] ;  /* 0x0000002402227980 */ /* 0x000162000c101900 */
[----:B------:R-:W-:Y:S05]  /*1020*/  BRA `(.L_x_12) ;  /* 0x0000000000247947 */ /* 0x000fea0003800000 */
.L_x_11:
[----:B------:R-:W-:Y:S02]  /*1030*/  ULDC.64 UR4, c[0x0][0x588] ;  /* 0x0001620000047ab9 */ /* 0x000fe40000000a00 */
[----:B------:R-:W-:-:S04]  /*1040*/  ISETP.NE.U32.AND P0, PT, RZ, UR4, PT ;  /* 0x00000004ff007c0c */ /* 0x000fc8000bf05070 */
[----:B------:R-:W-:-:S13]  /*1050*/  ISETP.NE.AND.EX P0, PT, RZ, UR5, PT, P0 ;  /* 0x00000005ff007c0c */ /* 0x000fda000bf05300 */
[----:B------:R-:W-:Y:S05]  /*1060*/  @!P0 BRA `(.L_x_13) ;  /* 0x00000000000c8947 */ /* 0x000fea0003800000 */
[----:B------:R-:W0:Y:S02]  /*1070*/  LDC.64 R34, c[0x0][0x588] ;  /* 0x00016200ff227b82 */ /* 0x000e240000000a00 */
[----:B0-----:R1:W5:Y:S01]  /*1080*/  LDG.E R34, desc[UR36][R34.64] ;  /* 0x0000002422227981 */ /* 0x001362000c1e1900 */
[----:B------:R-:W-:Y:S05]  /*1090*/  BRA `(.L_x_12) ;  /* 0x0000000000087947 */ /* 0x000fea0003800000 */
.L_x_13:
[----:B------:R-:W-:Y:S02]  /*10a0*/  ULDC UR4, c[0x0][0x580] ;  /* 0x0001600000047ab9 */ /* 0x000fe40000000800 */
[----:B------:R-:W-:-:S07]  /*10b0*/  IMAD.U32 R34, RZ, RZ, UR4 ;  /* 0x00000004ff227e24 */ /* 0x000fce000f8e00ff */
.L_x_12:
[----:B------:R-:W-:Y:S02]  /*10c0*/  ULDC.64 UR4, c[0x0][0x5a0] ;  /* 0x0001680000047ab9 */ /* 0x000fe40000000a00 */
[----:B------:R-:W-:-:S04]  /*10d0*/  ISETP.NE.U32.AND P0, PT, RZ, UR4, PT ;  /* 0x00000004ff007c0c */ /* 0x000fc8000bf05070 */
[----:B------:R-:W-:-:S13]  /*10e0*/  ISETP.NE.AND.EX P0, PT, RZ, UR5, PT, P0 ;  /* 0x00000005ff007c0c */ /* 0x000fda000bf05300 */
[----:B------:R-:W-:Y:S05]  /*10f0*/  @!P0 BRA `(.L_x_14) ;  /* 0x00000000001c8947 */ /* 0x000fea0003800000 */
[----:B0-----:R-:W0:Y:S02]  /*1100*/  LDC.64 R2, c[0x0][0x5a0] ;  /* 0x00016800ff027b82 */ /* 0x001e240000000a00 */
[----:B0-----:R-:W2:Y:S02]  /*1110*/  LDG.E.64 R2, desc[UR36][R2.64] ;  /* 0x0000002402027981 */ /* 0x001ea4000c1e1b00 */
[----:B--2---:R-:W-:-:S04]  /*1120*/  ISETP.NE.U32.AND P0, PT, R2, RZ, PT ;  /* 0x000000ff0200720c */ /* 0x004fc80003f05070 */
[----:B------:R-:W-:-:S13]  /*1130*/  ISETP.NE.AND.EX P0, PT, R3, RZ, PT, P0 ;  /* 0x000000ff0300720c */ /* 0x000fda0003f05300 */
[----:B------:R-:W-:Y:S05]  /*1140*/  @!P0 BRA `(.L_x_14) ;  /* 0x0000000000088947 */ /* 0x000fea0003800000 */
[----:B-1----:R0:W5:Y:S01]  /*1150*/  LD.E R35, desc[UR36][R2.64] ;  /* 0x0000002402237980 */ /* 0x002162000c101900 */
[----:B------:R-:W-:Y:S05]  /*1160*/  BRA `(.L_x_15) ;  /* 0x0000000000247947 */ /* 0x000fea0003800000 */
.L_x_14:
[----:B------:R-:W-:Y:S02]  /*1170*/  ULDC.64 UR4, c[0x0][0x590] ;  /* 0x0001640000047ab9 */ /* 0x000fe40000000a00 */
[----:B------:R-:W-:-:S04]  /*1180*/  ISETP.NE.U32.AND P0, PT, RZ, UR4, PT ;  /* 0x00000004ff007c0c */ /* 0x000fc8000bf05070 */
[----:B------:R-:W-:-:S13]  /*1190*/  ISETP.NE.AND.EX P0, PT, RZ, UR5, PT, P0 ;  /* 0x00000005ff007c0c */ /* 0x000fda000bf05300 */
[----:B------:R-:W-:Y:S05]  /*11a0*/  @!P0 BRA `(.L_x_16) ;  /* 0x00000000000c8947 */ /* 0x000fea0003800000 */
[----:B0-----:R-:W1:Y:S02]  /*11b0*/  LDC.64 R2, c[0x0][0x590] ;  /* 0x00016400ff027b82 */ /* 0x001e640000000a00 */
[----:B-1----:R1:W5:Y:S01]  /*11c0*/  LDG.E R35, desc[UR36][R2.64] ;  /* 0x0000002402237981 */ /* 0x002362000c1e1900 */
[----:B------:R-:W-:Y:S05]  /*11d0*/  BRA `(.L_x_15) ;  /* 0x0000000000087947 */ /* 0x000fea0003800000 */
.L_x_16:
[----:B------:R-:W-:Y:S02]  /*11e0*/  ULDC UR4, c[0x0][0x584] ;  /* 0x0001610000047ab9 */ /* 0x000fe40000000800 */
[----:B-1----:R-:W-:-:S07]  /*11f0*/  IMAD.U32 R35, RZ, RZ, UR4 ;  /* 0x00000004ff237e24 */ /* 0x002fce000f8e00ff */
.L_x_15:
[----:B------:R-:W-:-:S13]  /*1200*/  LOP3.LUT P0, RZ, R8, 0xff, RZ, 0xc0, !PT ;  /* 0x000000ff08ff7812 */ /* 0x000fda000780c0ff */
[----:B------:R-:W-:Y:S05]  /*1210*/  @!P0 EXIT ;  /* 0x000000000000894d */ /* 0x000fea0003800000 */
[----:B------:R-:W2:Y:S01]  /*1220*/  LDC R39, c[0x0][0x658] ;  /* 0x00019600ff277b82 */ /* 0x000ea20000000800 */
[----:B------:R-:W-:Y:S01]  /*1230*/  ULDC.64 UR6, c[0x0][0x288] ;  /* 0x0000a20000067ab9 */ /* 0x000fe20000000a00 */
[----:B01----:R-:W-:Y:S01]  /*1240*/  SHF.R.U32.HI R2, RZ, 0x2, R40 ;  /* 0x00000002ff027819 */ /* 0x003fe20000011628 */
[----:B------:R-:W-:Y:S01]  /*1250*/  UIADD3 UR4, UR7, 0x7f, URZ ;  /* 0x0000007f07047890 */ /* 0x000fe2000fffe03f */
[----:B------:R-:W-:Y:S01]  /*1260*/  SHF.R.U32.HI R0, RZ, 0x1, R0 ;  /* 0x00000001ff007819 */ /* 0x000fe20000011600 */
[----:B------:R-:W-:Y:S01]  /*1270*/  IMAD.U32 R3, RZ, RZ, UR6 ;  /* 0x00000006ff037e24 */ /* 0x000fe2000f8e00ff */
[----:B------:R-:W-:Y:S01]  /*1280*/  LOP3.LUT R6, R6, 0x1, RZ, 0xc0, !PT ;  /* 0x0000000106067812 */ /* 0x000fe200078ec0ff */
[----:B------:R-:W-:Y:S01]  /*1290*/  USHF.R.S32.HI UR5, URZ, 0x1f, UR4 ;  /* 0x0000001f3f057899 */ /* 0x000fe20008011404 */
[----:B------:R-:W0:Y:S01]  /*12a0*/  LDC.64 R4, c[0x0][0x5c8] ;  /* 0x00017200ff047b82 */ /* 0x000e220000000a00 */
[----:B------:R-:W-:Y:S01]  /*12b0*/  LOP3.LUT R36, R40, 0x3, RZ, 0xc0, !PT ;  /* 0x0000000328247812 */ /* 0x000fe200078ec0ff */
[----:B------:R-:W-:Y:S01]  /*12c0*/  UMOV UR40, URZ ;  /* 0x0000003f00287c82 */ /* 0x000fe20008000000 */
[----:B------:R-:W-:Y:S01]  /*12d0*/  LOP3.LUT R2, R2, 0x7, RZ, 0xc0, !PT ;  /* 0x0000000702027812 */ /* 0x000fe200078ec0ff */
[----:B------:R-:W-:Y:S01]  /*12e0*/  ULEA.HI UR5, UR5, UR4, URZ, 0x7 ;  /* 0x0000000405057291 */ /* 0x000fe2000f8f383f */
[----:B------:R-:W-:Y:S01]  /*12f0*/  LOP3.LUT R33, R0, 0x30, RZ, 0xc0, !PT ;  /* 0x0000003000217812 */ /* 0x000fe200078ec0ff */
[----:B------:R-:W-:Y:S01]  /*1300*/  IMAD.SHL.U32 R7, R6, 0x40, RZ ;  /* 0x0000004006077824 */ /* 0x000fe200078e00ff */
[----:B------:R-:W-:Y:S01]  /*1310*/  LOP3.LUT R42, R40, 0x80, RZ, 0xc0, !PT ;  /* 0x00000080282a7812 */ /* 0x000fe200078ec0ff */
[----:B------:R-:W-:Y:S01]  /*1320*/  IMAD R36, R36, -0x2, R3 ;  /* 0xfffffffe24247824 */ /* 0x000fe200078e0203 */
[--C-:B------:R-:W-:Y:S01]  /*1330*/  IADD3 R3, RZ, -R33, -R2.reuse ;  /* 0x80000021ff037210 */ /* 0x100fe20007ffe802 */
[----:B------:R-:W-:Y:S01]  /*1340*/  USHF.R.S32.HI UR43, URZ, 0x7, UR5 ;  /* 0x000000073f2b7899 */ /* 0x000fe20008011405 */
[----:B------:R-:W-:Y:S01]  /*1350*/  IMAD.MOV.U32 R0, RZ, RZ, -0x1 ;  /* 0xffffffffff007424 */ /* 0x000fe200078e00ff */
[----:B------:R-:W-:Y:S01]  /*1360*/  LOP3.LUT R32, R7, 0x40, R2, 0xe2, !PT ;  /* 0x0000004007207812 */ /* 0x000fe200078ee202 */
[----:B------:R-:W-:Y:S01]  /*1370*/  IMAD.MOV.U32 R2, RZ, RZ, 0x1 ;  /* 0x00000001ff027424 */ /* 0x000fe200078e00ff */
[----:B------:R-:W-:Y:S01]  /*1380*/  UISETP.LT.AND UP0, UPT, UR43, 0x1, UPT ;  /* 0x000000012b00788c */ /* 0x000fe2000bf01270 */
[----:B------:R-:W-:Y:S01]  /*1390*/  IMAD R3, R6, -0x40, R3 ;  /* 0xffffffc006037824 */ /* 0x000fe200078e0203 */
[----:B--2---:R-:W-:Y:S01]  /*13a0*/  SHF.L.U32 R0, R0, R39, RZ ;  /* 0x0000002700007219 */ /* 0x004fe200000006ff */
[----:B------:R-:W-:Y:S01]  /*13b0*/  ULDC UR4, c[0x0][0x284] ;  /* 0x0000a10000047ab9 */ /* 0x000fe20000000800 */
[----:B------:R-:W-:Y:S01]  /*13c0*/  LOP3.LUT R32, R32, R33, RZ, 0xfc, !PT ;  /* 0x0000002120207212 */ /* 0x000fe200078efcff */
[----:B------:R-:W-:Y:S01]  /*13d0*/  USEL UR44, UR43, 0x1, UP0 ;  /* 0x000000012b2c7887 */ /* 0x000fe20008000000 */
[----:B------:R-:W-:Y:S01]  /*13e0*/  SHF.L.U32 R39, R2, R39, RZ ;  /* 0x0000002702277219 */ /* 0x000fe200000006ff */
[----:B------:R-:W-:Y:S01]  /*13f0*/  IMAD.SHL.U32 R40, R40, 0x2, RZ ;  /* 0x0000000228287824 */ /* 0x000fe200078e00ff */
[----:B------:R-:W-:Y:S01]  /*1400*/  LOP3.LUT R46, R16, 0x1, RZ, 0xfc, !PT ;  /* 0x00000001102e7812 */ /* 0x000fe200078efcff */
[----:B------:R-:W-:Y:S01]  /*1410*/  VIADD R43, R3, UR4 ;  /* 0x00000004032b7c36 */ /* 0x000fe20008000000 */
[C---:B0-----:R-:W-:Y:S01]  /*1420*/  SHF.L.U64.HI R38, R4.reuse, 0x3, R5 ;  /* 0x0000000304267819 */ /* 0x041fe20000010205 */
[----:B------:R-:W-:Y:S01]  /*1430*/  IMAD.SHL.U32 R37, R4, 0x8, RZ ;  /* 0x0000000804257824 */ /* 0x000fe200078e00ff */
[----:B------:R-:W-:Y:S01]  /*1440*/  SHF.R.U32.HI R42, RZ, 0x7, R42 ;  /* 0x00000007ff2a7819 */ /* 0x000fe2000001162a */
[----:B------:R-:W-:Y:S01]  /*1450*/  IMAD.MOV.U32 R33, RZ, RZ, RZ ;  /* 0x000000ffff217224 */ /* 0x000fe200078e00ff */
[----:B------:R-:W-:Y:S01]  /*1460*/  LOP3.LUT R41, RZ, R0, RZ, 0x33, !PT ;  /* 0x00000000ff297212 */ /* 0x000fe200078e33ff */
[----:B------:R-:W-:Y:S01]  /*1470*/  UIADD3 UR44, UR43, -UR44, URZ ;  /* 0x8000002c2b2c7290 */ /* 0x000fe2000fffe03f */
[----:B------:R-:W-:-:S11]  /*1480*/  UMOV UR42, URZ ;  /* 0x0000003f002a7c82 */ /* 0x000fd60008000000 */
.L_x_50:
[----:B------:R-:W0:Y:S01]  /*1490*/  SHFL.IDX PT, R0, R42, RZ, 0x1f ;  /* 0x00001fff2a007589 */ /* 0x000e2200000e0000 */
[----:B-1----:R-:W1:Y:S01]  /*14a0*/  S2UR UR7, SR_CgaCtaId ;  /* 0x00000000000779c3 */ /* 0x002e620000008800 */
[----:B------:R-:W-:Y:S01]  /*14b0*/  UMOV UR6, 0x400 ;  /* 0x0000040000067882 */ /* 0x000fe20000000000 */
[----:B0-----:R-:W-:Y:S01]  /*14c0*/  R2UR UR4, R0 ;  /* 0x00000000000472ca */ /* 0x001fe200000e0000 */
[----:B-1----:R-:W-:-:S12]  /*14d0*/  ULEA UR6, UR7, UR6, 0x18 ;  /* 0x0000000607067291 */ /* 0x002fd8000f8ec03f */
[----:B------:R-:W-:-:S04]  /*14e0*/  ULEA.HI UR5, UR4, UR4, URZ, 0x1 ;  /* 0x0000000404057291 */ /* 0x000fc8000f8f083f */
[----:B------:R-:W-:-:S04]  /*14f0*/  ULOP3.LUT UR5, UR5, 0x7fffe, URZ, 0xc0, !UPT ;  /* 0x0007fffe05057892 */ /* 0x000fc8000f8ec03f */
[----:B------:R-:W-:-:S03]  /*1500*/  UIADD3 UR5, UR4, -UR5, URZ ;  /* 0x8000000504057290 */ /* 0x000fc6000fffe03f */
[----:B------:R-:W-:Y:S01]  /*1510*/  ULDC UR4, c[0x0][0x28c] ;  /* 0x0000a30000047ab9 */ /* 0x000fe20000000800 */
[----:B------:R-:W-:Y:S01]  /*1520*/  ULEA UR5, UR5, UR6, 0xd ;  /* 0x0000000605057291 */ /* 0x000fe2000f8e683f */
[----:B------:R-:W-:-:S03]  /*1530*/  ISETP.LT.AND P0, PT, RZ, UR4, PT ;  /* 0x00000004ff007c0c */ /* 0x000fc6000bf01270 */
[----:B------:R-:W-:-:S04]  /*1540*/  UIADD3 UR5, UR5, 0x180, URZ ;  /* 0x0000018005057890 */ /* 0x000fc8000fffe03f */
[----:B------:R-:W-:-:S04]  /*1550*/  USHF.R.U32.HI UR5, URZ, 0x4, UR5 ;  /* 0x000000043f057899 */ /* 0x000fc80008011605 */
[----:B------:R-:W-:-:S04]  /*1560*/  ULOP3.LUT UR5, UR5, 0x3fff, URZ, 0xc0, !UPT ;  /* 0x00003fff05057892 */ /* 0x000fc8000f8ec03f */
[----:B------:R-:W-:Y:S01]  /*1570*/  ULOP3.LUT UR45, UR5, 0x10000, URZ, 0xfc, !UPT ;  /* 0x00010000052d7892 */ /* 0x000fe2000f8efc3f */
[----:B--2345:R-:W-:Y:S11]  /*1580*/  @P0 BRA `(.L_x_17) ;  /* 0x0000000000400947 */ /* 0x03cff60003800000 */
[----:B------:R-:W-:Y:S01]  /*1590*/  MOV R0, 0x0 ;  /* 0x0000000000007802 */ /* 0x000fe20000000f00 */
[----:B------:R-:W-:Y:S01]  /*15a0*/  ULDC.64 UR4, c[0x4][0x68] ;  /* 0x01001a0000047ab9 */ /* 0x000fe20000000a00 */
[----:B------:R-:W-:Y:S01]  /*15b0*/  ULDC.64 UR6, c[0x4][0x8] ;  /* 0x0100020000067ab9 */ /* 0x000fe20000000a00 */
[----:B------:R-:W-:Y:S01]  /*15c0*/  IMAD.U32 R4, RZ, RZ, UR4 ;  /* 0x00000004ff047e24 */ /* 0x000fe2000f8e00ff */
[----:B------:R0:W1:Y:S01]  /*15d0*/  LDC.64 R2, c[0x4][R0] ;  /* 0x0100000000027b82 */ /* 0x0000620000000a00 */
[----:B------:R-:W-:Y:S01]  /*15e0*/  IMAD.U32 R5, RZ, RZ, UR5 ;  /* 0x00000005ff057e24 */ /* 0x000fe2000f8e00ff */
[----:B------:R-:W-:Y:S01]  /*15f0*/  ULDC.64 UR4, c[0x4][0x70] ;  /* 0x01001c0000047ab9 */ /* 0x000fe20000000a00 */
[----:B------:R-:W-:Y:S02]  /*1600*/  IMAD.U32 R10, RZ, RZ, UR6 ;  /* 0x00000006ff0a7e24 */ /* 0x000fe4000f8e00ff */
[----:B------:R-:W-:Y:S02]  /*1610*/  IMAD.U32 R6, RZ, RZ, UR4 ;  /* 0x00000004ff067e24 */ /* 0x000fe4000f8e00ff */
[----:B------:R-:W-:-:S02]  /*1620*/  IMAD.U32 R7, RZ, RZ, UR5 ;  /* 0x00000005ff077e24 */ /* 0x000fc4000f8e00ff */
[----:B------:R-:W-:Y:S02]  /*1630*/  IMAD.U32 R11, RZ, RZ, UR7 ;  /* 0x00000007ff0b7e24 */ /* 0x000fe4000f8e00ff */
[----:B------:R-:W-:Y:S02]  /*1640*/  IMAD.MOV.U32 R8, RZ, RZ, 0x1e1 ;  /* 0x000001e1ff087424 */ /* 0x000fe400078e00ff */
[----:B------:R-:W-:Y:S02]  /*1650*/  IMAD.MOV.U32 R12, RZ, RZ, 0x1 ;  /* 0x00000001ff0c7424 */ /* 0x000fe400078e00ff */
[----:B0-----:R-:W-:-:S07]  /*1660*/  IMAD.MOV.U32 R13, RZ, RZ, RZ ;  /* 0x000000ffff0d7224 */ /* 0x001fce00078e00ff */
[----:B------:R-:W-:-:S07]  /*1670*/  LEPC R20, `(.L_x_17) ;  /* 0x000000001014794e */ /* 0x000fce0000000000 */
[----:B-1---5:R-:W-:Y:S05]  /*1680*/  CALL.ABS.NOINC R2 ;  /* 0x0000000002007343 */ /* 0x022fea0003c00000 */
.L_x_17:
[----:B------:R-:W-:-:S13]  /*1690*/  ISETP.NE.AND P0, PT, R46, 0x3, PT ;  /* 0x000000032e00780c */ /* 0x000fda0003f05270 */
[----:B------:R-:W-:Y:S05]  /*16a0*/  @!P0 BRA `(.L_x_18) ;  /* 0x0000000000048947 */ /* 0x000fea0003800000 */
[----:B------:R-:W-:Y:S01]  /*16b0*/  BPT.TRAP 0x1 ;  /* 0x000000040000795c */ /* 0x000fe20000300000 */
.L_x_18:
[----:B------:R-:W0:Y:S01]  /*16c0*/  S2UR UR5, SR_CgaCtaId ;  /* 0x00000000000579c3 */ /* 0x000e220000008800 */
[----:B------:R-:W-:Y:S01]  /*16d0*/  UMOV UR4, 0x400 ;  /* 0x0000040000047882 */ /* 0x000fe20000000000 */
[----:B------:R-:W-:Y:S02]  /*16e0*/  IMAD.U32 R0, RZ, RZ, UR40 ;  /* 0x00000028ff007e24 */ /* 0x000fe4000f8e00ff */
[----:B------:R-:W-:-:S03]  /*16f0*/  IMAD.U32 R2, RZ, RZ, UR42 ;  /* 0x0000002aff027e24 */ /* 0x000fc6000f8e00ff */
[----:B------:R-:W-:Y:S01]  /*1700*/  SHF.L.U32 R0, R0, 0x1f, RZ ;  /* 0x0000001f00007819 */ /* 0x000fe200000006ff */
[----:B0-----:R-:W-:-:S06]  /*1710*/  ULEA UR4, UR5, UR4, 0x18 ;  /* 0x0000000405047291 */ /* 0x001fcc000f8ec03f */
[----:B------:R-:W-:-:S04]  /*1720*/  IMAD.U32 R5, RZ, RZ, UR4 ;  /* 0x00000004ff057e24 */ /* 0x000fc8000f8e00ff */
[----:B------:R-:W-:-:S04]  /*1730*/  IMAD R3, R2, 0x8, R5 ;  /* 0x0000000802037824 */ /* 0x000fc800078e0205 */
[----:B------:R0:W1:Y:S01]  /*1740*/  SYNCS.PHASECHK.TRANS64.TRYWAIT P1, [R3+URZ], R0 ;  /* 0x00000000030075a7 */ /* 0x000062000802017f */
[----:B------:R-:W-:Y:S05]  /*1750*/  @!P0 BRA `(.L_x_19) ;  /* 0x0000000000048947 */ /* 0x000fea0003800000 */
[----:B------:R-:W-:Y:S01]  /*1760*/  BPT.TRAP 0x1 ;  /* 0x000000040000795c */ /* 0x000fe20000300000 */
.L_x_19:
[----:B------:R-:W-:-:S05]  /*1770*/  IMAD.U32 R2, RZ, RZ, UR44 ;  /* 0x0000002cff027e24 */ /* 0x000fca000f8e00ff */
[----:B------:R-:W-:Y:S01]  /*1780*/  ISETP.GE.AND P2, PT, R2, 0x1, PT ;  /* 0x000000010200780c */ /* 0x000fe20003f46270 */
[----:B-1----:R-:W-:-:S12]  /*1790*/  @P1 BRA `(.L_x_20) ;  /* 0x0000000000081947 */ /* 0x002fd80003800000 */
[----:B------:R-:W1:Y:S02]  /*17a0*/  SYNCS.PHASECHK.TRANS64.TRYWAIT P1, [R3+URZ], R0 ;  /* 0x00000000030075a7 */ /* 0x000e64000802017f */
[----:B-1----:R-:W-:Y:S05]  /*17b0*/  @!P1 BRA `(.L_x_21) ;  /* 0x0000003400689947 */ /* 0x002fea0003800000 */
.L_x_20:
[----:B------:R-:W-:Y:S05]  /*17c0*/  WARPSYNC.ALL ;  /* 0x0000000000007948 */ /* 0x000fea0003800000 */
[----:B------:R-:W-:Y:S01]  /*17d0*/  R2UR UR4, R5 ;  /* 0x00000000050472ca */ /* 0x000fe200000e0000 */
[----:B------:R-:W-:Y:S01]  /*17e0*/  ULEA UR5, UR42, UR45, 0xb ;  /* 0x0000002d2a057291 */ /* 0x000fe2000f8e583f */
[----:B------:R-:W-:Y:S01]  /*17f0*/  WARPGROUP.ARRIVE ;  /* 0x00000000000079c5 */ /* 0x000fe20000000000 */
[----:B------:R-:W-:Y:S01]  /*1800*/  UMOV UR9, 0x40000040 ;  /* 0x4000004000097882 */ /* 0x000fe20000000000 */
[----:B------:R-:W-:-:S04]  /*1810*/  UMOV UR11, 0x40000040 ;  /* 0x40000040000b7882 */ /* 0x000fc80000000000 */
[----:B------:R-:W-:-:S05]  /*1820*/  UMOV UR8, UR5 ;  /* 0x0000000500087c82 */ /* 0x000fca0008000000 */
[----:B------:R-:W-:-:S04]  /*1830*/  UIADD3 UR4, UR4, 0x30180, URZ ;  /* 0x0003018004047890 */ /* 0x000fc8000fffe03f */
[----:B------:R-:W-:-:S04]  /*1840*/  USHF.R.U32.HI UR4, URZ, 0x4, UR4 ;  /* 0x000000043f047899 */ /* 0x000fc80008011604 */
[----:B------:R-:W-:-:S04]  /*1850*/  ULOP3.LUT UR4, UR4, 0x3fff, URZ, 0xc0, !UPT ;  /* 0x00003fff04047892 */ /* 0x000fc8000f8ec03f */
[----:B------:R-:W-:-:S04]  /*1860*/  ULOP3.LUT UR4, UR4, 0x10000, URZ, 0xfc, !UPT ;  /* 0x0001000004047892 */ /* 0x000fc8000f8efc3f */
[----:B------:R-:W-:-:S07]  /*1870*/  ULEA UR6, UR42, UR4, 0x8 ;  /* 0x000000042a067291 */ /* 0x000fce000f8e403f */
[----:B------:R-:W-:Y:S02]  /*1880*/  UMOV UR10, UR6 ;  /* 0x00000006000a7c82 */ /* 0x000fe40008000000 */
[----:B------:R-:W-:Y:S01]  /*1890*/  HGMMA.64x16x16.F32 R24, gdesc[UR8], RZ, !UPT, gsb0 ;  /* 0x00200000081879f0 */ /* 0x000fe2000c0008ff */
[----:B------:R-:W-:Y:S02]  /*18a0*/  UIADD3 UR8, UR5, 0x2, URZ ;  /* 0x0000000205087890 */ /* 0x000fe4000fffe03f */
[----:B------:R-:W-:Y:S01]  /*18b0*/  UIADD3 UR10, UR6, 0x2, URZ ;  /* 0x00000002060a7890 */ /* 0x000fe2000fffe03f */
[----:B------:R-:W-:Y:S01]  /*18c0*/  UMOV UR9, 0x40000040 ;  /* 0x4000004000097882 */ /* 0x000fe20000000000 */
[----:B------:R-:W-:Y:S01]  /*18d0*/  UMOV UR11, 0x40000040 ;  /* 0x40000040000b7882 */ /* 0x000fe20000000000 */
[----:B------:R-:W-:Y:S02]  /*18e0*/  WARPGROUP.DEPBAR.LE gsb0, 0x0 ;  /* 0x00008000000079c5 */ /* 0x000fe40000010000 */
[----:B------:R-:W-:-:S06]  /*18f0*/  WARPGROUP.ARRIVE ;  /* 0x00000000000079c5 */ /* 0x000fcc0000000000 */
[----:B------:R-:W-:Y:S01]  /*1900*/  HGMMA.64x16x16.F32 R24, gdesc[UR8], R24, gsb0 ;  /* 0x00200000081879f0 */ /* 0x000fe20008000818 */
        /* <DEDUP_REMOVED lines=41> */
[----:B------:R-:W-:Y:S03]  /*1ba0*/  HGMMA.64x16x16.F32 R24, gdesc[UR8], R24, gsb0 ;  /* 0x00200000081879f0 */ /* 0x000fe60008000818 */
[----:B------:R-:W-:Y:S02]  /*1bb0*/  WARPGROUP.DEPBAR.LE gsb0, 0x0 ;  /* 0x00008000000079c5 */ /* 0x000fe40000010000 */
[----:B------:R-:W-:Y:S05]  /*1bc0*/  @!P2 BRA `(.L_x_22) ;  /* 0x000000040098a947 */ /* 0x000fea0003800000 */
[----:B------:R-:W-:Y:S01]  /*1bd0*/  UIADD3 UR5, UR42, 0x1, URZ ;  /* 0x000000012a057890 */ /* 0x000fe2000fffe03f */
[----:B01----:R-:W-:Y:S02]  /*1be0*/  IMAD.U32 R0, RZ, RZ, UR44 ;  /* 0x0000002cff007e24 */ /* 0x003fe4000f8e00ff */
[----:B------:R-:W-:Y:S01]  /*1bf0*/  IMAD.U32 R2, RZ, RZ, UR42 ;  /* 0x0000002aff027e24 */ /* 0x000fe2000f8e00ff */
[----:B------:R-:W-:-:S04]  /*1c00*/  UISETP.NE.AND UP0, UPT, UR5, 0x6, UPT ;  /* 0x000000060500788c */ /* 0x000fc8000bf05270 */
[----:B------:R-:W-:Y:S02]  /*1c10*/  USEL UR6, URZ, 0x1, UP0 ;  /* 0x000000013f067887 */ /* 0x000fe40008000000 */
[----:B------:R-:W-:Y:S02]  /*1c20*/  USEL UR5, UR5, URZ, UP0 ;  /* 0x0000003f05057287 */ /* 0x000fe40008000000 */
[----:B------:R-:W-:-:S06]  /*1c30*/  ULOP3.LUT UR6, UR40, UR6, URZ, 0x3c, !UPT ;  /* 0x0000000628067292 */ /* 0x000fcc000f8e3c3f */
[----:B------:R-:W-:-:S07]  /*1c40*/  IMAD.U32 R6, RZ, RZ, UR6 ;  /* 0x00000006ff067e24 */ /* 0x000fce000f8e00ff */
.L_x_29:
[----:B------:R-:W-:Y:S05]  /*1c50*/  @!P0 BRA `(.L_x_23) ;  /* 0x0000000000048947 */ /* 0x000fea0003800000 */
[----:B------:R-:W-:Y:S01]  /*1c60*/  BPT.TRAP 0x1 ;  /* 0x000000040000795c */ /* 0x000fe20000300000 */
.L_x_23:
[----:B------:R-:W0:Y:S01]  /*1c70*/  S2UR UR7, SR_CgaCtaId ;  /* 0x00000000000779c3 */ /* 0x000e220000008800 */
[----:B------:R-:W-:Y:S01]  /*1c80*/  UMOV UR6, 0x400 ;  /* 0x0000040000067882 */ /* 0x000fe20000000000 */
[----:B------:R-:W-:Y:S01]  /*1c90*/  IMAD.U32 R4, RZ, RZ, UR5 ;  /* 0x00000005ff047e24 */ /* 0x000fe2000f8e00ff */
[----:B------:R-:W-:Y:S01]  /*1ca0*/  SHF.L.U32 R3, R6, 0x1f, RZ ;  /* 0x0000001f06037819 */ /* 0x000fe200000006ff */
[----:B0-----:R-:W-:-:S06]  /*1cb0*/  ULEA UR6, UR7, UR6, 0x18 ;  /* 0x0000000607067291 */ /* 0x001fcc000f8ec03f */
[----:B------:R-:W-:-:S04]  /*1cc0*/  IMAD.U32 R5, RZ, RZ, UR6 ;  /* 0x00000006ff057e24 */ /* 0x000fc8000f8e00ff */
[----:B------:R-:W-:-:S04]  /*1cd0*/  IMAD R4, R4, 0x8, R5 ;  /* 0x0000000804047824 */ /* 0x000fc800078e0205 */
[----:B------:R0:W1:Y:S01]  /*1ce0*/  SYNCS.PHASECHK.TRANS64.TRYWAIT P1, [R4+URZ], R3 ;  /* 0x00000003040075a7 */ /* 0x000062000802017f */
[----:B------:R-:W-:Y:S05]  /*1cf0*/  @!P0 BRA `(.L_x_24) ;  /* 0x0000000000048947 */ /* 0x000fea0003800000 */
[----:B------:R-:W-:Y:S01]  /*1d00*/  BPT.TRAP 0x1 ;  /* 0x000000040000795c */ /* 0x000fe20000300000 */
.L_x_24:
[----:B-1----:R-:W-:Y:S05]  /*1d10*/  @P1 BRA `(.L_x_25) ;  /* 0x0000000000081947 */ /* 0x002fea0003800000 */
[----:B------:R-:W1:Y:S02]  /*1d20*/  SYNCS.PHASECHK.TRANS64.TRYWAIT P1, [R4+URZ], R3 ;  /* 0x00000003040075a7 */ /* 0x000e64000802017f */
[----:B-1----:R-:W-:Y:S05]  /*1d30*/  @!P1 BRA `(.L_x_26) ;  /* 0x00000030001c9947 */ /* 0x002fea0003800000 */
.L_x_25:
[----:B------:R-:W-:Y:S01]  /*1d40*/  ULEA UR6, UR5, UR45, 0xb ;  /* 0x0000002d05067291 */ /* 0x000fe2000f8e583f */
[----:B------:R-:W-:Y:S01]  /*1d50*/  WARPGROUP.ARRIVE ;  /* 0x00000000000079c5 */ /* 0x000fe20000000000 */
[----:B------:R-:W-:Y:S01]  /*1d60*/  ULEA UR7, UR5, UR4, 0x8 ;  /* 0x0000000405077291 */ /* 0x000fe2000f8e403f */
[----:B------:R-:W-:Y:S01]  /*1d70*/  UMOV UR9, 0x40000040 ;  /* 0x4000004000097882 */ /* 0x000fe20000000000 */
[----:B------:R-:W-:-:S03]  /*1d80*/  UMOV UR11, 0x40000040 ;  /* 0x40000040000b7882 */ /* 0x000fc60000000000 */
[----:B------:R-:W-:Y:S02]  /*1d90*/  UMOV UR8, UR6 ;  /* 0x0000000600087c82 */ /* 0x000fe40008000000 */
[----:B------:R-:W-:Y:S02]  /*1da0*/  UMOV UR10, UR7 ;  /* 0x00000007000a7c82 */ /* 0x000fe40008000000 */
[----:B------:R-:W-:Y:S01]  /*1db0*/  HGMMA.64x16x16.F32 R24, gdesc[UR8], R24, gsb0 ;  /* 0x00200000081879f0 */ /* 0x000fe20008000818 */
[----:B------:R-:W-:Y:S02]  /*1dc0*/  UIADD3 UR8, UR6, 0x2, URZ ;  /* 0x0000000206087890 */ /* 0x000fe4000fffe03f */
[----:B------:R-:W-:Y:S01]  /*1dd0*/  UIADD3 UR10, UR7, 0x2, URZ ;  /* 0x00000002070a7890 */ /* 0x000fe2000fffe03f */
[----:B------:R-:W-:Y:S01]  /*1de0*/  UMOV UR9, 0x40000040 ;  /* 0x4000004000097882 */ /* 0x000fe20000000000 */
[----:B------:R-:W-:Y:S01]  /*1df0*/  UMOV UR11, 0x40000040 ;  /* 0x40000040000b7882 */ /* 0x000fe20000000000 */
[----:B------:R-:W-:-:S02]  /*1e00*/  WARPGROUP.DEPBAR.LE gsb0, 0x0 ;  /* 0x00008000000079c5 */ /* 0x000fc40000010000 */
        /* <DEDUP_REMOVED lines=46> */
[----:B------:R-:W-:Y:S01]  /*20f0*/  BPT.TRAP 0x1 ;  /* 0x000000040000795c */ /* 0x000fe20000300000 */
.L_x_27:
[----:B------:R-:W-:-:S13]  /*2100*/  ISETP.NE.AND P1, PT, R22, RZ, PT ;  /* 0x000000ff1600720c */ /* 0x000fda0003f25270 */
[----:B01----:R-:W-:-:S04]  /*2110*/  @P1 IMAD R3, R2, 0x8, R5 ;  /* 0x0000000802031824 */ /* 0x003fc800078e0205 */
[----:B------:R-:W-:-:S05]  /*2120*/  @P1 VIADD R4, R3, 0x30 ;  /* 0x0000003003041836 */ /* 0x000fca0000000000 */
[----:B------:R-:W-:-:S04]  /*2130*/  @P1 PRMT R4, R23, 0x654, R4 ;  /* 0x0000065417041816 */ /* 0x000fc80000000004 */
[----:B------:R0:W-:Y:S01]  /*2140*/  @P1 SYNCS.ARRIVE.TRANS64.RED.A1T0 RZ, [R4+URZ], RZ ;  /* 0x000000ff04ff19a7 */ /* 0x0001e2000810043f */
[----:B------:R-:W-:-:S13]  /*2150*/  ISETP.GT.U32.AND P1, PT, R16, 0x1, PT ;  /* 0x000000011000780c */ /* 0x000fda0003f24070 */
[----:B0-----:R-:W-:Y:S05]  /*2160*/  @P1 BRA `(.L_x_28) ;  /* 0x0000000000041947 */ /* 0x001fea0003800000 */
[----:B------:R-:W-:Y:S01]  /*2170*/  BPT.TRAP 0x1 ;  /* 0x000000040000795c */ /* 0x000fe20000300000 */
.L_x_28:
[----:B------:R-:W-:Y:S01]  /*2180*/  UIADD3 UR5, UR5, 0x1, URZ ;  /* 0x0000000105057890 */ /* 0x000fe2000fffe03f */
[----:B------:R-:W-:Y:S01]  /*2190*/  ISETP.GT.AND P2, PT, R0, 0x1, PT ;  /* 0x000000010000780c */ /* 0x000fe20003f44270 */
[----:B------:R-:W-:Y:S02]  /*21a0*/  VIADD R2, R2, 0x1 ;  /* 0x0000000102027836 */ /* 0x000fe40000000000 */
[----:B------:R-:W-:Y:S01]  /*21b0*/  UISETP.NE.AND UP0, UPT, UR5, 0x6, UPT ;  /* 0x000000060500788c */ /* 0x000fe2000bf05270 */
[----:B------:R-:W-:Y:S02]  /*21c0*/  VIADD R0, R0, 0xffffffff ;  /* 0xffffffff00007836 */ /* 0x000fe40000000000 */
[C---:B------:R-:W-:Y:S01]  /*21d0*/  ISETP.NE.AND P1, PT, R2.reuse, 0x6, PT ;  /* 0x000000060200780c */ /* 0x040fe20003f25270 */
[----:B------:R-:W-:Y:S02]  /*21e0*/  USEL UR6, URZ, 0x1, UP0 ;  /* 0x000000013f067887 */ /* 0x000fe40008000000 */
[----:B------:R-:W-:Y:S01]  /*21f0*/  USEL UR5, UR5, URZ, UP0 ;  /* 0x0000003f05057287 */ /* 0x000fe20008000000 */
[----:B------:R-:W-:-:S03]  /*2200*/  SEL R2, R2, RZ, P1 ;  /* 0x000000ff02027207 */ /* 0x000fc60000800000 */
[----:B------:R-:W-:Y:S01]  /*2210*/  LOP3.LUT R6, R6, UR6, RZ, 0x3c, !PT ;  /* 0x0000000606067c12 */ /* 0x000fe2000f8e3cff */
[----:B------:R-:W-:Y:S07]  /*2220*/  @P2 BRA `(.L_x_29) ;  /* 0xfffffff800882947 */ /* 0x000fee000383ffff */
.L_x_22:
[----:B01----:R-:W0:Y:S02]  /*2230*/  LDC R0, c[0x0][0x28c] ;  /* 0x0000a300ff007b82 */ /* 0x003e240000000800 */
[----:B0-----:R-:W-:-:S13]  /*2240*/  ISETP.GE.AND P1, PT, R0, 0x1, PT ;  /* 0x000000010000780c */ /* 0x001fda0003f26270 */
[----:B------:R-:W-:Y:S05]  /*2250*/  @!P1 BRA `(.L_x_30) ;  /* 0x0000000000449947 */ /* 0x000fea0003800000 */
[----:B------:R-:W-:Y:S05]  /*2260*/  @!P0 BRA `(.L_x_31) ;  /* 0x0000000000048947 */ /* 0x000fea0003800000 */
[----:B------:R-:W-:Y:S01]  /*2270*/  BPT.TRAP 0x1 ;  /* 0x000000040000795c */ /* 0x000fe20000300000 */
.L_x_31:
[----:B------:R-:W-:-:S13]  /*2280*/  ISETP.NE.AND P0, PT, R22, RZ, PT ;  /* 0x000000ff1600720c */ /* 0x000fda0003f05270 */
[----:B------:R-:W-:-:S05]  /*2290*/  VOTEU.ANY UP0, P0 ;  /* 0x00000000003f7886 */ /* 0x000fca0000000100 */
[----:B------:R-:W-:-:S06]  /*22a0*/  @UP0 UIADD3 UR4, UR44, UR42, URZ ;  /* 0x0000002a2c040290 */ /* 0x000fcc000fffe03f */
[----:B------:R-:W-:Y:S02]  /*22b0*/  IMAD.U32 R2, RZ, RZ, UR4 ;  /* 0x00000004ff027e24 */ /* 0x000fe4000f8e00ff */
[----:B------:R-:W-:Y:S02]  /*22c0*/  IMAD.U32 R7, RZ, RZ, UR4 ;  /* 0x00000004ff077e24 */ /* 0x000fe4000f8e00ff */
[----:B------:R-:W-:-:S05]  /*22d0*/  @P0 IMAD.WIDE.U32 R2, R2, -0x55555555, RZ ;  /* 0xaaaaaaab02020825 */ /* 0x000fca00078e00ff */
[----:B------:R-:W-:-:S05]  /*22e0*/  @P0 SHF.R.U32.HI R0, RZ, 0x2, R3 ;  /* 0x00000002ff000819 */ /* 0x000fca0000011603 */
[----:B------:R-:W-:-:S04]  /*22f0*/  @P0 IMAD R0, R0, -0x6, R7 ;  /* 0xfffffffa00000824 */ /* 0x000fc800078e0207 */
[----:B------:R-:W-:-:S04]  /*2300*/  @P0 IMAD R0, R0, 0x8, R5 ;  /* 0x0000000800000824 */ /* 0x000fc800078e0205 */
[----:B------:R-:W-:-:S05]  /*2310*/  @P0 VIADD R0, R0, 0x30 ;  /* 0x0000003000000836 */ /* 0x000fca0000000000 */
[----:B------:R-:W-:-:S04]  /*2320*/  @P0 PRMT R0, R23, 0x654, R0 ;  /* 0x0000065417000816 */ /* 0x000fc80000000000 */
[----:B------:R0:W-:Y:S01]  /*2330*/  @P0 SYNCS.ARRIVE.TRANS64.RED.A1T0 RZ, [R0+URZ], RZ ;  /* 0x000000ff00ff09a7 */ /* 0x0001e2000810043f */
[----:B------:R-:W-:-:S13]  /*2340*/  ISETP.GT.U32.AND P0, PT, R16, 0x1, PT ;  /* 0x000000011000780c */ /* 0x000fda0003f04070 */
[----:B0-----:R-:W-:Y:S05]  /*2350*/  @P0 BRA `(.L_x_30) ;  /* 0x0000000000040947 */ /* 0x001fea0003800000 */
[----:B------:R-:W-:Y:S01]  /*2360*/  BPT.TRAP 0x1 ;  /* 0x000000040000795c */ /* 0x000fe20000300000 */
.L_x_30:
[----:B------:R-:W-:Y:S01]  /*2370*/  SHF.R.S32.HI R21, RZ, 0x1f, R45 ;  /* 0x0000001fff157819 */ /* 0x000fe2000001142d */
[----:B------:R-:W-:Y:S01]  /*2380*/  ULDC.64 UR4, c[0x0][0x5d0] ;  /* 0x0001740000047ab9 */ /* 0x000fe20000000a00 */
[----:B------:R-:W-:Y:S01]  /*2390*/  IMAD.SHL.U32 R7, R44, 0x10, RZ ;  /* 0x000000102c077824 */ /* 0x000fe200078e00ff */
[----:B------:R-:W-:Y:S01]  /*23a0*/  UIADD3 UR42, UR43, UR42, URZ ;  /* 0x0000002a2b2a7290 */ /* 0x000fe2000fffe03f */
[----:B------:R-:W-:Y:S01]  /*23b0*/  IMAD.WIDE R12, R47, 0x80, R32 ;  /* 0x000000802f0c7825 */ /* 0x000fe200078e0220 */
[----:B------:R-:W-:Y:S01]  /*23c0*/  ULDC UR7, c[0x0][0x288] ;  /* 0x0000a20000077ab9 */ /* 0x000fe20000000800 */
[----:B------:R-:W-:Y:S01]  /*23d0*/  ULDC UR10, c[0x0][0x284] ;  /* 0x0000a100000a7ab9 */ /* 0x000fe20000000800 */
[----:B------:R-:W-:Y:S01]  /*23e0*/  LOP3.LUT R4, R7, 0x6, R40, 0xf8, !PT ;  /* 0x0000000607047812 */ /* 0x000fe200078ef828 */
[----:B------:R-:W-:Y:S01]  /*23f0*/  IMAD R0, R21, UR4, RZ ;  /* 0x0000000415007c24 */ /* 0x000fe2000f8e02ff */
[----:B------:R-:W-:Y:S01]  /*2400*/  UISETP.GT.U32.AND UP0, UPT, UR42, 0x5, UPT ;  /* 0x000000052a00788c */ /* 0x000fe2000bf04070 */
[----:B------:R-:W-:Y:S01]  /*2410*/  ISETP.GE.AND P0, PT, R7, UR7, PT ;  /* 0x0000000707007c0c */ /* 0x000fe2000bf06270 */
[----:B------:R-:W-:Y:S01]  /*2420*/  UISETP.GE.U32.AND UP1, UPT, UR43, 0x6, UPT ;  /* 0x000000062b00788c */ /* 0x000fe2000bf26070 */
[----:B------:R-:W-:Y:S01]  /*2430*/  IMAD R9, R45, UR5, R0 ;  /* 0x000000052d097c24 */ /* 0x000fe2000f8e0200 */
[--C-:B------:R-:W-:Y:S01]  /*2440*/  SHF.R.S32.HI R5, RZ, 0x1f, R4.reuse ;  /* 0x0000001fff057819 */ /* 0x100fe20000011404 */
[----:B------:R-:W-:Y:S01]  /*2450*/  IMAD.SHL.U32 R0, R47, 0x80, RZ ;  /* 0x000000802f007824 */ /* 0x000fe200078e00ff */
[----:B------:R-:W-:Y:S01]  /*2460*/  UISETP.LT.U32.AND UP0, UPT, UR43, 0x6, UP0 ;  /* 0x000000062b00788c */ /* 0x000fe20008701070 */
[----:B------:R-:W-:Y:S01]  /*2470*/  IMAD.MOV.U32 R47, RZ, RZ, -0x1 ;  /* 0xffffffffff2f7424 */ /* 0x000fe200078e00ff */
[----:B------:R-:W-:Y:S01]  /*2480*/  ULDC.64 UR8, c[0x0][0x5c8] ;  /* 0x0001720000087ab9 */ /* 0x000fe20000000a00 */
[----:B------:R-:W-:Y:S01]  /*2490*/  IMAD.WIDE.U32 R2, R45, UR4, R4 ;  /* 0x000000042d027c25 */ /* 0x000fe2000f8e0004 */
[----:B------:R-:W-:Y:S01]  /*24a0*/  ISETP.GE.OR P0, PT, R0, UR10, P0 ;  /* 0x0000000a00007c0c */ /* 0x000fe20008706670 */
[----:B------:R-:W-:-:S02]  /*24b0*/  UIMAD.WIDE.U32 UR4, UR42, -0x55555555, URZ ;  /* 0xaaaaaaab2a0478a5 */ /* 0x000fc4000f8e003f */
[----:B------:R-:W-:Y:S01]  /*24c0*/  USEL UR6, URZ, 0x1, !UP0 ;  /* 0x000000013f067887 */ /* 0x000fe2000c000000 */
[----:B------:R-:W-:Y:S01]  /*24d0*/  IMAD R11, R13, UR8, RZ ;  /* 0x000000080d0b7c24 */ /* 0x000fe2000f8e02ff */
[----:B------:R-:W-:Y:S01]  /*24e0*/  USHF.R.U32.HI UR4, URZ, 0x2, UR5 ;  /* 0x000000023f047899 */ /* 0x000fe20008011605 */
[----:B------:R-:W-:Y:S01]  /*24f0*/  IMAD.IADD R3, R3, 0x1, R9 ;  /* 0x0000000103037824 */ /* 0x000fe200078e0209 */
[----:B------:R-:W-:Y:S01]  /*2500*/  ULOP3.LUT UR40, UR40, UR6, URZ, 0x3c, !UPT ;  /* 0x0000000628287292 */ /* 0x000fe2000f8e3c3f */
[C---:B------:R-:W-:Y:S01]  /*2510*/  IMAD R11, R12.reuse, UR9, R11 ;  /* 0x000000090c0b7c24 */ /* 0x040fe2000f8e020b */
[----:B------:R-:W-:Y:S01]  /*2520*/  UIMAD UR42, UR4, -0x6, UR42 ;  /* 0xfffffffa042a78a4 */ /* 0x000fe2000f8e022a */
[----:B------:R-:W-:Y:S01]  /*2530*/  IMAD.WIDE.U32 R14, R12, UR8, R2 ;  /* 0x000000080c0e7c25 */ /* 0x000fe2000f8e0002 */
[----:B------:R-:W-:Y:S02]  /*2540*/  @UP1 ULOP3.LUT UR40, UR40, 0x1, UR4, 0x78, !UPT ;  /* 0x0000000128281892 */ /* 0x000fe4000f8e7804 */
[----:B------:R-:W-:Y:S10]  /*2550*/  @P0 BRA `(.L_x_32) ;  /* 0x0000000800bc0947 */ /* 0x000ff40003800000 */
[----:B-----5:R-:W-:Y:S01]  /*2560*/  FSETP.NEU.AND P0, PT, R35, RZ, PT ;  /* 0x000000ff2300720b */ /* 0x020fe20003f0d000 */
[----:B------:R-:W-:Y:S01]  /*2570*/  BSSY B0, `(.L_x_32) ;  /* 0x00000ad000007945 */ /* 0x000fe20003800000 */
[----:B------:R-:W-:Y:S02]  /*2580*/  IMAD.IADD R57, R15, 0x1, R11 ;  /* 0x000000010f397824 */ /* 0x000fe400078e020b */
[----:B------:R-:W-:Y:S02]  /*2590*/  IMAD.IADD R44, R43, 0x1, -R0 ;  /* 0x000000012b2c7824 */ /* 0x000fe400078e0a00 */
[----:B------:R-:W-:-:S07]  /*25a0*/  IMAD.IADD R50, R36, 0x1, -R7 ;  /* 0x0000000124327824 */ /* 0x000fce00078e0a07 */
[----:B------:R-:W-:Y:S05]  /*25b0*/  @!P0 BRA `(.L_x_33) ;  /* 0x0000000400f08947 */ /* 0x000fea0003800000 */
[----:B------:R-:W0:Y:S01]  /*25c0*/  LDC.64 R48, c[0x0][0x5b8] ;  /* 0x00016e00ff307b82 */ /* 0x000e220000000a00 */
[----:B------:R-:W-:Y:S01]  /*25d0*/  ISETP.GT.AND P0, PT, R50, RZ, PT ;  /* 0x000000ff3200720c */ /* 0x000fe20003f04270 */
[----:B------:R-:W-:-:S03]  /*25e0*/  ULDC.64 UR4, c[0x0][0x5c0] ;  /* 0x0001700000047ab9 */ /* 0x000fc60000000a00 */
[----:B------:R-:W-:-:S03]  /*25f0*/  ISETP.GT.AND P2, PT, R44, RZ, P0 ;  /* 0x000000ff2c00720c */ /* 0x000fc60000744270 */
[----:B------:R-:W1:Y:S08]  /*2600*/  LDC.64 R52, c[0x0][0x5b0] ;  /* 0x00016c00ff347b82 */ /* 0x000e700000000a00 */
[----:B------:R-:W2:Y:S01]  /*2610*/  LDC.64 R54, c[0x0][0x5a8] ;  /* 0x00016a00ff367b82 */ /* 0x000ea20000000a00 */
[-C--:B0-----:R-:W-:Y:S02]  /*2620*/  IMAD R0, R21, R48.reuse, RZ ;  /* 0x0000003015007224 */ /* 0x081fe400078e02ff */
[----:B------:R-:W-:-:S04]  /*2630*/  IMAD.WIDE.U32 R20, R45, R48, R4 ;  /* 0x000000302d147225 */ /* 0x000fc800078e0004 */
[----:B------:R-:W-:Y:S02]  /*2640*/  IMAD R49, R45, R49, R0 ;  /* 0x000000312d317224 */ /* 0x000fe400078e0200 */
[-C--:B-1----:R-:W-:Y:S02]  /*2650*/  IMAD R0, R13, R52.reuse, RZ ;  /* 0x000000340d007224 */ /* 0x082fe400078e02ff */
[----:B------:R-:W-:Y:S02]  /*2660*/  IMAD.IADD R7, R21, 0x1, R49 ;  /* 0x0000000115077824 */ /* 0x000fe400078e0231 */
[----:B------:R-:W-:Y:S02]  /*2670*/  IMAD.MOV.U32 R6, RZ, RZ, R20 ;  /* 0x000000ffff067224 */ /* 0x000fe400078e0014 */
[C---:B------:R-:W-:Y:S02]  /*2680*/  IMAD R51, R12.reuse, R53, R0 ;  /* 0x000000350c337224 */ /* 0x040fe400078e0200 */
[----:B------:R-:W-:-:S04]  /*2690*/  IMAD.WIDE.U32 R2, R12, R52, R6 ;  /* 0x000000340c027225 */ /* 0x000fc800078e0006 */
[----:B------:R-:W-:Y:S01]  /*26a0*/  IMAD.IADD R0, R3, 0x1, R51 ;  /* 0x0000000103007824 */ /* 0x000fe200078e0233 */
[----:B--2---:R-:W-:-:S04]  /*26b0*/  LEA R8, P1, R2, R54, 0x1 ;  /* 0x0000003602087211 */ /* 0x004fc800078208ff */
[----:B------:R-:W-:-:S05]  /*26c0*/  LEA.HI.X R9, R2, R55, R0, 0x1, P1 ;  /* 0x0000003702097211 */ /* 0x000fca00008f0c00 */
[----:B------:R0:W2:Y:S01]  /*26d0*/  @P2 LDG.E.LTC128B.U16 R0, desc[UR36][R8.64] ;  /* 0x0000002408002981 */ /* 0x0000a2000c1e1520 */
[----:B------:R-:W-:Y:S01]  /*26e0*/  IMAD.WIDE.U32 R10, R12, R52, R4 ;  /* 0x000000340c0a7225 */ /* 0x000fe200078e0004 */
[----:B------:R-:W-:Y:S03]  /*26f0*/  BSSY B1, `(.L_x_34) ;  /* 0x0000013000017945 */ /* 0x000fe60003800000 */
[----:B------:R-:W-:Y:S02]  /*2700*/  IMAD.IADD R11, R51, 0x1, R11 ;  /* 0x00000001330b7824 */ /* 0x000fe400078e020b */
[----:B------:R-:W-:Y:S01]  /*2710*/  IMAD.WIDE.U32 R10, R45, R48, R10 ;  /* 0x000000302d0a7225 */ /* 0x000fe200078e000a */
[----:B0-----:R-:W-:-:S03]  /*2720*/  SHF.L.U64.HI R9, R52, 0x3, R53 ;  /* 0x0000000334097819 */ /* 0x001fc60000010235 */
[----:B------:R-:W-:Y:S02]  /*2730*/  IMAD.IADD R8, R49, 0x1, R11 ;  /* 0x0000000131087824 */ /* 0x000fe400078e020b */
[----:B--2---:R-:W-:-:S05]  /*2740*/  HADD2.F32 R2, -RZ, R0.H0_H0 ;  /* 0x20000000ff027230 */ /* 0x004fca0000004100 */
[----:B------:R-:W-:Y:S01]  /*2750*/  FMUL R3, R2, R35 ;  /* 0x0000002302037220 */ /* 0x000fe20000400000 */
[----:B------:R-:W-:-:S03]  /*2760*/  LEA R2, P1, R14, UR4, 0x1 ;  /* 0x000000040e027c11 */ /* 0x000fc6000f8208ff */
[----:B------:R-:W-:Y:S01]  /*2770*/  FFMA R24, R24, R34, R3 ;  /* 0x0000002218187223 */ /* 0x000fe20000000003 */
[----:B------:R-:W-:Y:S02]  /*2780*/  LEA.HI.X R3, R14, UR5, R57, 0x1, P1 ;  /* 0x000000050e037c11 */ /* 0x000fe400088f0c39 */
[----:B------:R-:W-:Y:S02]  /*2790*/  ISETP.GT.AND P1, PT, R50, 0x1, PT ;  /* 0x000000013200780c */ /* 0x000fe40003f24270 */
[----:B------:R-:W-:Y:S02]  /*27a0*/  F2FP.F16.F32.PACK_AB R24, RZ, R24 ;  /* 0x00000018ff18723e */ /* 0x000fe400000000ff */
[----:B------:R-:W-:Y:S02]  /*27b0*/  ISETP.GT.AND P3, PT, R44, RZ, P1 ;  /* 0x000000ff2c00720c */ /* 0x000fe40000f64270 */
[C---:B------:R-:W-:Y:S01]  /*27c0*/  LEA R14, P4, R10.reuse, R54, 0x1 ;  /* 0x000000360a0e7211 */ /* 0x040fe200078808ff */
[----:B------:R0:W-:Y:S03]  /*27d0*/  @P2 STG.E.U16 desc[UR36][R2.64], R24 ;  /* 0x0000001802002986 */ /* 0x0001e6000c101524 */
[----:B------:R-:W-:Y:S01]  /*27e0*/  LEA.HI.X R15, R10, R55, R8, 0x1, P4 ;  /* 0x000000370a0f7211 */ /* 0x000fe200020f0c08 */
[----:B------:R-:W-:-:S06]  /*27f0*/  IMAD.SHL.U32 R8, R52, 0x8, RZ ;  /* 0x0000000834087824 */ /* 0x000fcc00078e00ff */
[----:B------:R-:W-:Y:S05]  /*2800*/  @!P3 BRA `(.L_x_35) ;  /* 0x000000000004b947 */ /* 0x000fea0003800000 */
[----:B------:R1:W5:Y:S02]  /*2810*/  LDG.E.LTC128B.U16 R0, desc[UR36][R14.64+0x2] ;  /* 0x000002240e007981 */ /* 0x000364000c1e1520 */
.L_x_35:
[----:B------:R-:W-:Y:S05]  /*2820*/  BSYNC B1 ;  /* 0x0000000000017941 */ /* 0x000fea0003800000 */
.L_x_34:
[----:B-----5:R-:W-:Y:S01]  /*2830*/  HADD2.F32 R6, -RZ, R0.H0_H0 ;  /* 0x20000000ff067230 */ /* 0x020fe20000004100 */
[----:B------:R-:W-:Y:S01]  /*2840*/  ISETP.GT.AND P0, PT, R44, 0x8, P0 ;  /* 0x000000082c00780c */ /* 0x000fe20000704270 */
[----:B------:R-:W-:Y:S01]  /*2850*/  IMAD.WIDE.U32 R8, R12, R52, R8 ;  /* 0x000000340c087225 */ /* 0x000fe200078e0008 */
[----:B------:R-:W-:-:S03]  /*2860*/  PRMT R12, R0, 0x7610, R12 ;  /* 0x00007610000c7816 */ /* 0x000fc6000000000c */
[----:B------:R-:W-:Y:S01]  /*2870*/  FMUL R6, R6, R35 ;  /* 0x0000002306067220 */ /* 0x000fe20000400000 */
[----:B------:R-:W-:Y:S01]  /*2880*/  IMAD.IADD R51, R51, 0x1, R9 ;  /* 0x0000000133337824 */ /* 0x000fe200078e0209 */
[----:B------:R-:W-:Y:S02]  /*2890*/  IADD3 R20, P2, R20, R8, RZ ;  /* 0x0000000814147210 */ /* 0x000fe40007f5e0ff */
[----:B------:R-:W-:-:S03]  /*28a0*/  FFMA R25, R25, R34, R6 ;  /* 0x0000002219197223 */ /* 0x000fc60000000006 */
[----:B------:R-:W-:Y:S01]  /*28b0*/  IMAD.X R7, R51, 0x1, R7, P2 ;  /* 0x0000000133077824 */ /* 0x000fe200010e0607 */
[C---:B------:R-:W-:Y:S02]  /*28c0*/  LEA R6, P2, R20.reuse, R54, 0x1 ;  /* 0x0000003614067211 */ /* 0x040fe400078408ff */
[----:B------:R-:W-:Y:S02]  /*28d0*/  F2FP.F16.F32.PACK_AB R25, RZ, R25 ;  /* 0x00000019ff19723e */ /* 0x000fe400000000ff */
[----:B------:R-:W-:-:S03]  /*28e0*/  LEA.HI.X R7, R20, R55, R7, 0x1, P2 ;  /* 0x0000003714077211 */ /* 0x000fc600010f0c07 */
[----:B------:R2:W-:Y:S04]  /*28f0*/  @P3 STG.E.U16 desc[UR36][R2.64+0x2], R25 ;  /* 0x0000021902003986 */ /* 0x0005e8000c101524 */
[----:B------:R-:W3:Y:S01]  /*2900*/  @P0 LDG.E.LTC128B.U16 R12, desc[UR36][R6.64] ;  /* 0x00000024060c0981 */ /* 0x000ee2000c1e1520 */
[----:B------:R-:W-:Y:S01]  /*2910*/  IADD3 R8, P2, R4, R8, RZ ;  /* 0x0000000804087210 */ /* 0x000fe20007f5e0ff */
[----:B------:R-:W-:Y:S01]  /*2920*/  BSSY B1, `(.L_x_36) ;  /* 0x0000011000017945 */ /* 0x000fe20003800000 */
[----:B------:R-:W-:Y:S02]  /*2930*/  SHF.L.U64.HI R11, R37, 0x1, R38 ;  /* 0x00000001250b7819 */ /* 0x000fe40000010226 */
[----:B------:R-:W-:Y:S01]  /*2940*/  ISETP.GT.AND P1, PT, R44, 0x8, P1 ;  /* 0x000000082c00780c */ /* 0x000fe20000f24270 */
[----:B------:R-:W-:Y:S01]  /*2950*/  IMAD.X R9, R5, 0x1, R51, P2 ;  /* 0x0000000105097824 */ /* 0x000fe200010e0633 */
[----:B------:R-:W-:Y:S01]  /*2960*/  LEA R4, P2, R37, R2, 0x1 ;  /* 0x0000000225047211 */ /* 0x000fe200078408ff */
[----:B------:R-:W-:-:S03]  /*2970*/  IMAD.WIDE.U32 R8, R45, R48, R8 ;  /* 0x000000302d087225 */ /* 0x000fc600078e0008 */
[----:B------:R-:W-:Y:S01]  /*2980*/  LEA R10, P3, R8, R54, 0x1 ;  /* 0x00000036080a7211 */ /* 0x000fe200078608ff */
[----:B---3--:R-:W-:-:S05]  /*2990*/  HADD2.F32 R0, -RZ, R12.H0_H0 ;  /* 0x2000000cff007230 */ /* 0x008fca0000004100 */
[----:B------:R-:W-:Y:S01]  /*29a0*/  FMUL R5, R0, R35 ;  /* 0x0000002300057220 */ /* 0x000fe20000400000 */
[----:B------:R-:W-:-:S03]  /*29b0*/  IMAD.IADD R0, R49, 0x1, R9 ;  /* 0x0000000131007824 */ /* 0x000fc600078e0209 */
[----:B------:R-:W-:-:S05]  /*29c0*/  FFMA R5, R26, R34, R5 ;  /* 0x000000221a057223 */ /* 0x000fca0000000005 */
[----:B------:R-:W-:Y:S01]  /*29d0*/  F2FP.F16.F32.PACK_AB R6, RZ, R5 ;  /* 0x00000005ff06723e */ /* 0x000fe200000000ff */
[----:B------:R-:W-:Y:S01]  /*29e0*/  IMAD.X R5, R11, 0x1, R3, P2 ;  /* 0x000000010b057824 */ /* 0x000fe200010e0603 */
[----:B------:R-:W-:-:S04]  /*29f0*/  LEA.HI.X R11, R8, R55, R0, 0x1, P3 ;  /* 0x00000037080b7211 */ /* 0x000fc800018f0c00 */
[----:B------:R2:W-:Y:S01]  /*2a00*/  @P0 STG.E.U16 desc[UR36][R4.64], R6 ;  /* 0x0000000604000986 */ /* 0x0005e2000c101524 */
[----:B------:R-:W-:Y:S05]  /*2a10*/  @!P1 BRA `(.L_x_37) ;  /* 0x0000000000049947 */ /* 0x000fea0003800000 */
[----:B------:R3:W5:Y:S02]  /*2a20*/  LDG.E.LTC128B.U16 R12, desc[UR36][R10.64+0x2] ;  /* 0x000002240a0c7981 */ /* 0x000764000c1e1520 */
.L_x_37:
[----:B------:R-:W-:Y:S05]  /*2a30*/  BSYNC B1 ;  /* 0x0000000000017941 */ /* 0x000fea0003800000 */
.L_x_36:
[----:B-----5:R-:W-:Y:S01]  /*2a40*/  HADD2.F32 R0, -RZ, R12.H0_H0 ;  /* 0x2000000cff007230 */ /* 0x020fe20000004100 */
[----:B------:R-:W-:Y:S01]  /*2a50*/  ISETP.GT.AND P0, PT, R50, 0x8, PT ;  /* 0x000000083200780c */ /* 0x000fe20003f04270 */
[----:B------:R-:W-:Y:S03]  /*2a60*/  BSSY B1, `(.L_x_38) ;  /* 0x0000008000017945 */ /* 0x000fe60003800000 */
[----:B------:R-:W-:Y:S01]  /*2a70*/  FMUL R0, R0, R35 ;  /* 0x0000002300007220 */ /* 0x000fe20000400000 */
[----:B------:R-:W-:-:S03]  /*2a80*/  ISETP.GT.AND P2, PT, R44, RZ, P0 ;  /* 0x000000ff2c00720c */ /* 0x000fc60000744270 */
[----:B------:R-:W-:-:S05]  /*2a90*/  FFMA R0, R27, R34, R0 ;  /* 0x000000221b007223 */ /* 0x000fca0000000000 */
[----:B------:R-:W-:-:S05]  /*2aa0*/  F2FP.F16.F32.PACK_AB R0, RZ, R0 ;  /* 0x00000000ff00723e */ /* 0x000fca00000000ff */
[----:B------:R4:W-:Y:S01]  /*2ab0*/  @P1 STG.E.U16 desc[UR36][R4.64+0x2], R0 ;  /* 0x0000020004001986 */ /* 0x0009e2000c101524 */
[----:B------:R-:W-:Y:S05]  /*2ac0*/  @!P2 BRA `(.L_x_39) ;  /* 0x000000000004a947 */ /* 0x000fea0003800000 */
[----:B------:R0:W5:Y:S02]  /*2ad0*/  LDG.E.LTC128B.U16 R12, desc[UR36][R14.64+0x10] ;  /* 0x000010240e0c7981 */ /* 0x000164000c1e1520 */
.L_x_39:
[----:B------:R-:W-:Y:S05]  /*2ae0*/  BSYNC B1 ;  /* 0x0000000000017941 */ /* 0x000fea0003800000 */
.L_x_38:
[----:B----45:R-:W-:Y:S01]  /*2af0*/  HADD2.F32 R0, -RZ, R12.H0_H0 ;  /* 0x2000000cff007230 */ /* 0x030fe20000004100 */
        /* <DEDUP_REMOVED lines=9> */
.L_x_41:
[----:B------:R-:W-:Y:S05]  /*2b90*/  BSYNC B1 ;  /* 0x0000000000017941 */ /* 0x000fea0003800000 */
.L_x_40:
[----:B-----5:R-:W-:Y:S01]  /*2ba0*/  HADD2.F32 R0, -RZ, R12.H0_H0 ;  /* 0x2000000cff007230 */ /* 0x020fe20000004100 */
[----:B------:R-:W-:Y:S01]  /*2bb0*/  ISETP.GT.AND P0, PT, R44, 0x8, P0 ;  /* 0x000000082c00780c */ /* 0x000fe20000704270 */
[----:B------:R-:W-:Y:S03]  /*2bc0*/  BSSY B1, `(.L_x_42) ;  /* 0x0000007000017945 */ /* 0x000fe60003800000 */
[----:B------:R-:W-:-:S04]  /*2bd0*/  FMUL R0, R0, R35 ;  /* 0x0000002300007220 */ /* 0x000fc80000400000 */
[----:B------:R-:W-:-:S05]  /*2be0*/  FFMA R0, R29, R34, R0 ;  /* 0x000000221d007223 */ /* 0x000fca0000000000 */
[----:B------:R-:W-:-:S05]  /*2bf0*/  F2FP.F16.F32.PACK_AB R0, RZ, R0 ;  /* 0x00000000ff00723e */ /* 0x000fca00000000ff */
[----:B------:R0:W-:Y:S01]  /*2c00*/  @P3 STG.E.U16 desc[UR36][R2.64+0x12], R0 ;  /* 0x0000120002003986 */ /* 0x0001e2000c101524 */
[----:B------:R-:W-:Y:S05]  /*2c10*/  @!P0 BRA `(.L_x_43) ;  /* 0x0000000000048947 */ /* 0x000fea0003800000 */
[----:B------:R0:W5:Y:S02]  /*2c20*/  LDG.E.LTC128B.U16 R12, desc[UR36][R10.64+0x10] ;  /* 0x000010240a0c7981 */ /* 0x000164000c1e1520 */
.L_x_43:
[----:B------:R-:W-:Y:S05]  /*2c30*/  BSYNC B1 ;  /* 0x0000000000017941 */ /* 0x000fea0003800000 */
.L_x_42:
[----:B0----5:R-:W-:Y:S01]  /*2c40*/  HADD2.F32 R0, -RZ, R12.H0_H0 ;  /* 0x2000000cff007230 */ /* 0x021fe20000004100 */
[----:B------:R-:W-:Y:S01]  /*2c50*/  ISETP.GT.AND P1, PT, R44, 0x8, P1 ;  /* 0x000000082c00780c */ /* 0x000fe20000f24270 */
[----:B--2-4-:R-:W-:Y:S01]  /*2c60*/  @P0 IMAD.MOV.U32 R2, RZ, RZ, R4 ;  /* 0x000000ffff020224 */ /* 0x014fe200078e0004 */
[----:B------:R-:W-:Y:S02]  /*2c70*/  BSSY B1, `(.L_x_44) ;  /* 0x0000009000017945 */ /* 0x000fe40003800000 */
[----:B------:R-:W-:-:S04]  /*2c80*/  FMUL R3, R0, R35 ;  /* 0x0000002300037220 */ /* 0x000fc80000400000 */
[----:B------:R-:W-:-:S05]  /*2c90*/  FFMA R3, R30, R34, R3 ;  /* 0x000000221e037223 */ /* 0x000fca0000000003 */
[----:B------:R-:W-:-:S04]  /*2ca0*/  F2FP.F16.F32.PACK_AB R3, RZ, R3 ;  /* 0x00000003ff03723e */ /* 0x000fc800000000ff */
[----:B------:R-:W-:Y:S01]  /*2cb0*/  PRMT R0, R3, 0x7610, R0 ;  /* 0x0000761003007816 */ /* 0x000fe20000000000 */
[----:B------:R-:W-:-:S05]  /*2cc0*/  @P0 IMAD.MOV.U32 R3, RZ, RZ, R5 ;  /* 0x000000ffff030224 */ /* 0x000fca00078e0005 */
[----:B------:R0:W-:Y:S01]  /*2cd0*/  @P0 STG.E.U16 desc[UR36][R2.64+0x10], R0 ;  /* 0x0000100002000986 */ /* 0x0001e2000c101524 */
[----:B------:R-:W-:Y:S05]  /*2ce0*/  @!P1 BRA `(.L_x_45) ;  /* 0x0000000000049947 */ /* 0x000fea0003800000 */
[----:B------:R2:W5:Y:S02]  /*2cf0*/  LDG.E.LTC128B.U16 R12, desc[UR36][R10.64+0x12] ;  /* 0x000012240a0c7981 */ /* 0x000564000c1e1520 */
.L_x_45:
[----:B------:R-:W-:Y:S05]  /*2d00*/  BSYNC B1 ;  /* 0x0000000000017941 */ /* 0x000fea0003800000 */
.L_x_44:
[----:B------:R-:W-:Y:S05]  /*2d10*/  @!P1 BRA `(.L_x_46) ;  /* 0x0000000000c89947 */ /* 0x000fea0003800000 */
[----:B-----5:R-:W-:-:S05]  /*2d20*/  HADD2.F32 R12, -RZ, R12.H0_H0 ;  /* 0x2000000cff0c7230 */ /* 0x020fca0000004100 */
[----:B------:R-:W-:-:S04]  /*2d30*/  FMUL R12, R12, R35 ;  /* 0x000000230c0c7220 */ /* 0x000fc80000400000 */
[----:B------:R-:W-:-:S05]  /*2d40*/  FFMA R12, R31, R34, R12 ;  /* 0x000000221f0c7223 */ /* 0x000fca000000000c */
[----:B------:R-:W-:-:S05]  /*2d50*/  F2FP.F16.F32.PACK_AB R12, RZ, R12 ;  /* 0x0000000cff0c723e */ /* 0x000fca00000000ff */
[----:B------:R4:W-:Y:S01]  /*2d60*/  STG.E.U16 desc[UR36][R4.64+0x12], R12 ;  /* 0x0000120c04007986 */ /* 0x0009e2000c101524 */
[----:B------:R-:W-:Y:S05]  /*2d70*/  BRA `(.L_x_46) ;  /* 0x0000000000b07947 */ /* 0x000fea0003800000 */
.L_x_33:
[----:B------:R-:W-:Y:S01]  /*2d80*/  ULDC.64 UR4, c[0x0][0x5c0] ;  /* 0x0001700000047ab9 */ /* 0x000fe20000000a00 */
[----:B------:R-:W-:Y:S01]  /*2d90*/  ISETP.GT.AND P0, PT, R50, RZ, PT ;  /* 0x000000ff3200720c */ /* 0x000fe20003f04270 */
[-C--:B------:R-:W-:Y:S01]  /*2da0*/  FMUL R24, R24, R34.reuse ;  /* 0x0000002218187220 */ /* 0x080fe20000400000 */
[----:B------:R-:W-:Y:S01]  /*2db0*/  LEA R2, P5, R14, UR4, 0x1 ;  /* 0x000000040e027c11 */ /* 0x000fe2000f8a08ff */
[-C--:B------:R-:W-:Y:S01]  /*2dc0*/  FMUL R25, R25, R34.reuse ;  /* 0x0000002219197220 */ /* 0x080fe20000400000 */
[----:B------:R-:W-:Y:S01]  /*2dd0*/  ISETP.GT.AND P2, PT, R50, 0x1, PT ;  /* 0x000000013200780c */ /* 0x000fe20003f44270 */
[-C--:B------:R-:W-:Y:S01]  /*2de0*/  FMUL R26, R26, R34.reuse ;  /* 0x000000221a1a7220 */ /* 0x080fe20000400000 */
[----:B------:R-:W-:Y:S01]  /*2df0*/  ISETP.GT.AND P4, PT, R44, RZ, P0 ;  /* 0x000000ff2c00720c */ /* 0x000fe20000784270 */
[-C--:B------:R-:W-:Y:S01]  /*2e00*/  FMUL R27, R27, R34.reuse ;  /* 0x000000221b1b7220 */ /* 0x080fe20000400000 */
[----:B------:R-:W-:Y:S01]  /*2e10*/  LEA.HI.X R3, R14, UR5, R57, 0x1, P5 ;  /* 0x000000050e037c11 */ /* 0x000fe2000a8f0c39 */
[-C--:B------:R-:W-:Y:S01]  /*2e20*/  FMUL R28, R28, R34.reuse ;  /* 0x000000221c1c7220 */ /* 0x080fe20000400000 */
[----:B------:R-:W-:Y:S01]  /*2e30*/  ISETP.GT.AND P5, PT, R44, RZ, P2 ;  /* 0x000000ff2c00720c */ /* 0x000fe200017a4270 */
[----:B------:R-:W-:Y:S01]  /*2e40*/  FMUL R29, R29, R34 ;  /* 0x000000221d1d7220 */ /* 0x000fe20000400000 */
[----:B------:R-:W-:Y:S01]  /*2e50*/  F2FP.F16.F32.PACK_AB R24, RZ, R24 ;  /* 0x00000018ff18723e */ /* 0x000fe200000000ff */
[-C--:B------:R-:W-:Y:S01]  /*2e60*/  FMUL R30, R30, R34.reuse ;  /* 0x000000221e1e7220 */ /* 0x080fe20000400000 */
[----:B------:R-:W-:Y:S01]  /*2e70*/  F2FP.F16.F32.PACK_AB R25, RZ, R25 ;  /* 0x00000019ff19723e */ /* 0x000fe200000000ff */
[----:B------:R-:W-:Y:S01]  /*2e80*/  FMUL R31, R31, R34 ;  /* 0x000000221f1f7220 */ /* 0x000fe20000400000 */
[----:B------:R-:W-:-:S02]  /*2e90*/  SHF.L.U64.HI R5, R37, 0x1, R38 ;  /* 0x0000000125057819 */ /* 0x000fc40000010226 */
[C---:B------:R-:W-:Y:S01]  /*2ea0*/  ISETP.GT.AND P3, PT, R50.reuse, 0x8, PT ;  /* 0x000000083200780c */ /* 0x040fe20003f64270 */
[----:B------:R-:W-:Y:S01]  /*2eb0*/  @P4 STG.E.U16 desc[UR36][R2.64], R24 ;  /* 0x0000001802004986 */ /* 0x000fe2000c101524 */
[----:B------:R-:W-:Y:S02]  /*2ec0*/  ISETP.GT.AND P1, PT, R50, 0x9, PT ;  /* 0x000000093200780c */ /* 0x000fe40003f24270 */
[C---:B------:R-:W-:Y:S01]  /*2ed0*/  ISETP.GT.AND P0, PT, R44.reuse, 0x8, P0 ;  /* 0x000000082c00780c */ /* 0x040fe20000704270 */
[----:B------:R-:W-:Y:S01]  /*2ee0*/  @P5 STG.E.U16 desc[UR36][R2.64+0x2], R25 ;  /* 0x0000021902005986 */ /* 0x000fe2000c101524 */
[----:B------:R-:W-:Y:S02]  /*2ef0*/  LEA R4, P5, R37, R2, 0x1 ;  /* 0x0000000225047211 */ /* 0x000fe400078a08ff */
[C---:B------:R-:W-:Y:S02]  /*2f00*/  ISETP.GT.AND P2, PT, R44.reuse, 0x8, P2 ;  /* 0x000000082c00780c */ /* 0x040fe40001744270 */
[C---:B------:R-:W-:Y:S01]  /*2f10*/  ISETP.GT.AND P4, PT, R44.reuse, RZ, P3 ;  /* 0x000000ff2c00720c */ /* 0x040fe20001f84270 */
[----:B------:R-:W-:Y:S01]  /*2f20*/  IMAD.X R5, R5, 0x1, R3, P5 ;  /* 0x0000000105057824 */ /* 0x000fe200028e0603 */
[----:B------:R-:W-:-:S02]  /*2f30*/  ISETP.GT.AND P5, PT, R44, RZ, P1 ;  /* 0x000000ff2c00720c */ /* 0x000fc40000fa4270 */
[C---:B------:R-:W-:Y:S02]  /*2f40*/  ISETP.GT.AND P3, PT, R44.reuse, 0x8, P3 ;  /* 0x000000082c00780c */ /* 0x040fe40001f64270 */
[----:B------:R-:W-:Y:S02]  /*2f50*/  F2FP.F16.F32.PACK_AB R26, RZ, R26 ;  /* 0x0000001aff1a723e */ /* 0x000fe400000000ff */
[----:B------:R-:W-:Y:S02]  /*2f60*/  F2FP.F16.F32.PACK_AB R27, RZ, R27 ;  /* 0x0000001bff1b723e */ /* 0x000fe400000000ff */
[----:B------:R-:W-:Y:S01]  /*2f70*/  ISETP.GT.AND P1, PT, R44, 0x8, P1 ;  /* 0x000000082c00780c */ /* 0x000fe20000f24270 */
[----:B------:R-:W-:Y:S01]  /*2f80*/  @P0 STG.E.U16 desc[UR36][R4.64], R26 ;  /* 0x0000001a04000986 */ /* 0x000fe2000c101524 */
[----:B------:R-:W-:Y:S02]  /*2f90*/  F2FP.F16.F32.PACK_AB R28, RZ, R28 ;  /* 0x0000001cff1c723e */ /* 0x000fe400000000ff */
[----:B------:R-:W-:Y:S01]  /*2fa0*/  F2FP.F16.F32.PACK_AB R29, RZ, R29 ;  /* 0x0000001dff1d723e */ /* 0x000fe200000000ff */
[----:B------:R-:W-:Y:S01]  /*2fb0*/  @P2 STG.E.U16 desc[UR36][R4.64+0x2], R27 ;  /* 0x0000021b04002986 */ /* 0x000fe2000c101524 */
[----:B------:R-:W-:-:S02]  /*2fc0*/  F2FP.F16.F32.PACK_AB R30, RZ, R30 ;  /* 0x0000001eff1e723e */ /* 0x000fc400000000ff */
[----:B------:R-:W-:Y:S01]  /*2fd0*/  F2FP.F16.F32.PACK_AB R31, RZ, R31 ;  /* 0x0000001fff1f723e */ /* 0x000fe200000000ff */
[----:B------:R-:W-:Y:S04]  /*2fe0*/  @P4 STG.E.U16 desc[UR36][R2.64+0x10], R28 ;  /* 0x0000101c02004986 */ /* 0x000fe8000c101524 */
[----:B------:R0:W-:Y:S02]  /*2ff0*/  @P5 STG.E.U16 desc[UR36][R2.64+0x12], R29 ;  /* 0x0000121d02005986 */ /* 0x0001e4000c101524 */
[----:B0-----:R-:W-:Y:S02]  /*3000*/  @P3 IMAD.MOV.U32 R2, RZ, RZ, R4 ;  /* 0x000000ffff023224 */ /* 0x001fe400078e0004 */
[----:B------:R-:W-:-:S05]  /*3010*/  @P3 IMAD.MOV.U32 R3, RZ, RZ, R5 ;  /* 0x000000ffff033224 */ /* 0x000fca00078e0005 */
[----:B------:R0:W-:Y:S04]  /*3020*/  @P3 STG.E.U16 desc[UR36][R2.64+0x10], R30 ;  /* 0x0000101e02003986 */ /* 0x0001e8000c101524 */
[----:B------:R0:W-:Y:S02]  /*3030*/  @P1 STG.E.U16 desc[UR36][R4.64+0x12], R31 ;  /* 0x0000121f04001986 */ /* 0x0001e4000c101524 */
.L_x_46:
[----:B------:R-:W-:Y:S05]  /*3040*/  BSYNC B0 ;  /* 0x0000000000007941 */ /* 0x000fea0003800000 */
.L_x_32:
[----:B------:R-:W-:Y:S01]  /*3050*/  IADD3 R18, P0, R18, UR38, RZ ;  /* 0x0000002612127c10 */ /* 0x000fe2000ff1e0ff */
[----:B------:R-:W-:Y:S01]  /*3060*/  ULDC.64 UR4, c[0x0][0x650] ;  /* 0x0001940000047ab9 */ /* 0x000fe20000000a00 */
[----:B0-----:R-:W-:Y:S01]  /*3070*/  PRMT R0, RZ, 0x7610, R0 ;  /* 0x00007610ff007816 */ /* 0x001fe20000000000 */
[----:B------:R-:W-:Y:S01]  /*3080*/  IMAD.MOV.U32 R44, RZ, RZ, -0x1 ;  /* 0xffffffffff2c7424 */ /* 0x000fe200078e00ff */
[----:B------:R-:W-:Y:S01]  /*3090*/  IADD3.X R19, R19, UR41, RZ, P0, !PT ;  /* 0x0000002913137c10 */ /* 0x000fe200087fe4ff */
[----:B------:R-:W-:Y:S01]  /*30a0*/  IMAD.MOV.U32 R45, RZ, RZ, -0x1 ;  /* 0xffffffffff2d7424 */ /* 0x000fe200078e00ff */
[----:B------:R-:W-:-:S04]  /*30b0*/  ISETP.GE.U32.AND P0, PT, R18, UR4, PT ;  /* 0x0000000412007c0c */ /* 0x000fc8000bf06070 */
[----:B------:R-:W-:-:S13]  /*30c0*/  ISETP.GE.U32.AND.EX P0, PT, R19, UR5, PT, P0 ;  /* 0x0000000513007c0c */ /* 0x000fda000bf06100 */
[----:B------:R-:W-:Y:S05]  /*30d0*/  @P0 BRA `(.L_x_47) ;  /* 0x0000000400500947 */ /* 0x000fea0003800000 */
[----:B------:R-:W0:Y:S01]  /*30e0*/  LDC.64 R8, c[0x0][0x628] ;  /* 0x00018a00ff087b82 */ /* 0x000e220000000a00 */
[----:B-1----:R-:W1:Y:S01]  /*30f0*/  S2R R14, SR_CTAID.X ;  /* 0x00000000000e7919 */ /* 0x002e620000002500 */
[----:B------:R-:W-:Y:S02]  /*3100*/  IMAD.MOV.U32 R6, RZ, RZ, R18 ;  /* 0x000000ffff067224 */ /* 0x000fe400078e0012 */
[----:B------:R-:W-:Y:S01]  /*3110*/  IMAD.MOV.U32 R7, RZ, RZ, R19 ;  /* 0x000000ffff077224 */ /* 0x000fe200078e0013 */
[----:B------:R-:W0:Y:S03]  /*3120*/  S2R R15, SR_CTAID.Y ;  /* 0x00000000000f7919 */ /* 0x000e260000002600 */
[----:B------:R-:W1:Y:S08]  /*3130*/  LDC R0, c[0x0][0x630] ;  /* 0x00018c00ff007b82 */ /* 0x000e700000000800 */
[----:B----45:R-:W4:Y:S01]  /*3140*/  LDC.64 R12, c[0x0][0x620] ;  /* 0x00018800ff0c7b82 */ /* 0x030f220000000a00 */
[----:B0-----:R-:W-:-:S04]  /*3150*/  ISETP.NE.U32.AND P0, PT, R8, RZ, PT ;  /* 0x000000ff0800720c */ /* 0x001fc80003f05070 */
[----:B------:R-:W-:-:S13]  /*3160*/  ISETP.NE.AND.EX P0, PT, R9, RZ, PT, P0 ;  /* 0x000000ff0900720c */ /* 0x000fda0003f05300 */
[----:B-1--4-:R-:W-:Y:S05]  /*3170*/  @!P0 BRA `(.L_x_48) ;  /* 0x0000000000288947 */ /* 0x012fea0003800000 */
[----:B------:R-:W0:Y:S02]  /*3180*/  LDC R3, c[0x0][0x634] ;  /* 0x00018d00ff037b82 */ /* 0x000e240000000800 */
[----:B0-----:R-:W-:-:S05]  /*3190*/  IADD3 R7, P0, R18, R3, RZ ;  /* 0x0000000312077210 */ /* 0x001fca0007f1e0ff */
[----:B--23--:R-:W-:-:S04]  /*31a0*/  IMAD.X R11, RZ, RZ, R19, P0 ;  /* 0x000000ffff0b7224 */ /* 0x00cfc800000e0613 */
[----:B------:R-:W-:-:S04]  /*31b0*/  IMAD.WIDE.U32 R2, R11, R8, RZ ;  /* 0x000000080b027225 */ /* 0x000fc800078e00ff */
[----:B------:R-:W-:-:S04]  /*31c0*/  IMAD.WIDE.U32 R4, P0, R7, R9, R2 ;  /* 0x0000000907047225 */ /* 0x000fc80007800002 */
[----:B------:R-:W-:-:S04]  /*31d0*/  IMAD.WIDE.U32 R2, R7, R8, RZ ;  /* 0x0000000807027225 */ /* 0x000fc800078e00ff */
[----:B------:R-:W-:Y:S01]  /*31e0*/  IMAD.X R7, RZ, RZ, RZ, P0 ;  /* 0x000000ffff077224 */ /* 0x000fe200000e06ff */
[----:B------:R-:W-:Y:S01]  /*31f0*/  IADD3 RZ, P0, R3, R4, RZ ;  /* 0x0000000403ff7210 */ /* 0x000fe20007f1e0ff */
[----:B------:R-:W-:-:S04]  /*3200*/  IMAD.MOV.U32 R6, RZ, RZ, R5 ;  /* 0x000000ffff067224 */ /* 0x000fc800078e0005 */
[----:B------:R-:W-:-:S08]  /*3210*/  IMAD.WIDE.U32.X R6, R11, R9, R6, P0 ;  /* 0x000000090b067225 */ /* 0x000fd000000e0406 */
.L_x_48:
[-CC-:B------:R-:W-:Y:S01]  /*3220*/  SHF.R.U64 R45, R6, R0.reuse, R7.reuse ;  /* 0x00000000062d7219 */ /* 0x180fe20000001207 */
[----:B------:R-:W0:Y:S01]  /*3230*/  LDC.64 R24, c[0x0][0x640] ;  /* 0x00019000ff187b82 */ /* 0x000e220000000a00 */
[----:B------:R-:W-:Y:S01]  /*3240*/  SHF.R.U32.HI R0, RZ, R0, R7 ;  /* 0x00000000ff007219 */ /* 0x000fe20000011607 */
[----:B------:R-:W-:Y:S01]  /*3250*/  ULDC UR4, c[0x0][0x150] ;  /* 0x0000540000047ab9 */ /* 0x000fe20000000800 */
[----:B------:R-:W-:Y:S02]  /*3260*/  IADD3 R5, P0, RZ, -R45, RZ ;  /* 0x8000002dff057210 */ /* 0x000fe40007f1e0ff */
[----:B------:R-:W-:-:S03]  /*3270*/  I2FP.F32.U32 R6, R14 ;  /* 0x0000000e00067245 */ /* 0x000fc60000201000 */
[----:B------:R-:W1:Y:S01]  /*3280*/  LDC R4, c[0x0][0x618] ;  /* 0x00018600ff047b82 */ /* 0x000e620000000800 */
[----:B------:R-:W-:Y:S02]  /*3290*/  IMAD.X R3, RZ, RZ, ~R0, P0 ;  /* 0x000000ffff037224 */ /* 0x000fe400000e0e00 */
[----:B------:R-:W-:Y:S01]  /*32a0*/  FMUL R6, R6, UR4 ;  /* 0x0000000406067c20 */ /* 0x000fe20008400000 */
[----:B------:R-:W-:Y:S01]  /*32b0*/  ULDC UR4, c[0x0][0x154] ;  /* 0x0000550000047ab9 */ /* 0x000fe20000000800 */
[-C--:B------:R-:W-:Y:S02]  /*32c0*/  IMAD R0, R3, R12.reuse, RZ ;  /* 0x0000000c03007224 */ /* 0x080fe400078e02ff */
[C---:B------:R-:W-:Y:S01]  /*32d0*/  IMAD.WIDE.U32 R2, R5.reuse, R12, R18 ;  /* 0x0000000c05027225 */ /* 0x040fe200078e0012 */
[----:B--23--:R-:W2:Y:S01]  /*32e0*/  LDC R10, c[0x0][0x608] ;  /* 0x00018200ff0a7b82 */ /* 0x00cea20000000800 */
[----:B------:R-:W3:Y:S02]  /*32f0*/  F2I.U32.TRUNC.NTZ R6, R6 ;  /* 0x0000000600067305 */ /* 0x000ee4000020f000 */
[----:B------:R-:W-:Y:S01]  /*3300*/  IMAD R5, R5, R13, R0 ;  /* 0x0000000d05057224 */ /* 0x000fe200078e0200 */
[----:B------:R-:W-:-:S03]  /*3310*/  I2FP.F32.U32 R0, R15 ;  /* 0x0000000f00007245 */ /* 0x000fc60000201000 */
[----:B------:R-:W-:Y:S01]  /*3320*/  IMAD.IADD R3, R3, 0x1, R5 ;  /* 0x0000000103037824 */ /* 0x000fe200078e0205 */
[----:B------:R-:W4:Y:S01]  /*3330*/  LDC R20, c[0x0][0x658] ;  /* 0x00019600ff147b82 */ /* 0x000f220000000800 */
[----:B0-----:R-:W-:-:S04]  /*3340*/  ISETP.NE.U32.AND P0, PT, R24, RZ, PT ;  /* 0x000000ff1800720c */ /* 0x001fc80003f05070 */
[----:B------:R-:W-:-:S03]  /*3350*/  ISETP.NE.AND.EX P0, PT, R25, RZ, PT, P0 ;  /* 0x000000ff1900720c */ /* 0x000fc60003f05300 */
[----:B------:R-:W0:Y:S01]  /*3360*/  LDC R7, c[0x0][0x144] ;  /* 0x00005100ff077b82 */ /* 0x000e220000000800 */
[-CC-:B-1----:R-:W-:Y:S01]  /*3370*/  SHF.R.U64 R8, R2, R4.reuse, R3.reuse ;  /* 0x0000000402087219 */ /* 0x182fe20000001203 */
[----:B---3--:R-:W-:Y:S01]  /*3380*/  IMAD.MOV R6, RZ, RZ, -R6 ;  /* 0x000000ffff067224 */ /* 0x008fe200078e0a06 */
[----:B------:R-:W-:Y:S01]  /*3390*/  SHF.R.U32.HI R3, RZ, R4, R3 ;  /* 0x00000004ff037219 */ /* 0x000fe20000011603 */
[----:B------:R-:W-:-:S04]  /*33a0*/  FMUL R4, R0, UR4 ;  /* 0x0000000400047c20 */ /* 0x000fc80008400000 */
[----:B------:R-:W1:Y:S01]  /*33b0*/  LDC R12, c[0x0][0x148] ;  /* 0x00005200ff0c7b82 */ /* 0x000e620000000800 */
[----:B------:R3:W0:Y:S01]  /*33c0*/  F2I.U32.TRUNC.NTZ R11, R4 ;  /* 0x00000004000b7305 */ /* 0x000622000020f000 */
[-CC-:B--2---:R-:W-:Y:S02]  /*33d0*/  SHF.R.U64 R0, R8, R10.reuse, R3.reuse ;  /* 0x0000000a08007219 */ /* 0x184fe40000001203 */
[----:B------:R-:W-:-:S04]  /*33e0*/  SHF.R.U32.HI R3, RZ, R10, R3 ;  /* 0x0000000aff037219 */ /* 0x000fc80000011603 */
[----:B------:R-:W2:Y:S01]  /*33f0*/  LDC R13, c[0x0][0x600] ;  /* 0x00018000ff0d7b82 */ /* 0x000ea20000000800 */
[-CC-:B----4-:R-:W-:Y:S02]  /*3400*/  SHF.R.U64 R10, R0, R20.reuse, R3.reuse ;  /* 0x00000014000a7219 */ /* 0x190fe40000001203 */
[----:B------:R-:W-:-:S03]  /*3410*/  SHF.R.U32.HI R3, RZ, R20, R3 ;  /* 0x00000014ff037219 */ /* 0x000fc60000011603 */
[----:B------:R-:W-:Y:S02]  /*3420*/  IMAD.MOV.U32 R2, RZ, RZ, R10 ;  /* 0x000000ffff027224 */ /* 0x000fe400078e000a */
[----:B------:R-:W4:Y:S01]  /*3430*/  LDC R21, c[0x0][0x648] ;  /* 0x00019200ff157b82 */ /* 0x000f220000000800 */
[----:B0-----:R-:W-:-:S07]  /*3440*/  IMAD R14, R7, R6, R14 ;  /* 0x00000006070e7224 */ /* 0x001fce00078e020e */
[----:B------:R-:W0:Y:S08]  /*3450*/  LDC R26, c[0x0][0x638] ;  /* 0x00018e00ff1a7b82 */ /* 0x000e300000000800 */
[----:B------:R-:W0:Y:S01]  /*3460*/  LDC R27, c[0x0][0x610] ;  /* 0x00018400ff1b7b82 */ /* 0x000e220000000800 */
[----:B-123--:R-:W-:Y:S05]  /*3470*/  @!P0 BRA `(.L_x_49) ;  /* 0x0000000000288947 */ /* 0x00efea0003800000 */
[----:B------:R-:W1:Y:S02]  /*3480*/  LDC R7, c[0x0][0x64c] ;  /* 0x00019300ff077b82 */ /* 0x000e640000000800 */
[----:B-1----:R-:W-:-:S05]  /*3490*/  IADD3 R7, P0, R10, R7, RZ ;  /* 0x000000070a077210 */ /* 0x002fca0007f1e0ff */
        /* <DEDUP_REMOVED lines=8> */
.L_x_49:
[----:B------:R-:W-:Y:S01]  /*3520*/  ISETP.NE.AND P0, PT, R17, 0x1, PT ;  /* 0x000000011100780c */ /* 0x000fe20003f05270 */
[----:B------:R-:W-:Y:S01]  /*3530*/  VIADD R5, R13, 0xffffffff ;  /* 0xffffffff0d057836 */ /* 0x000fe20000000000 */
[----:B----4-:R-:W-:Y:S01]  /*3540*/  SHF.R.U64 R2, R2, R21, R3 ;  /* 0x0000001502027219 */ /* 0x010fe20000001203 */
[----:B------:R-:W-:Y:S01]  /*3550*/  IMAD.MOV R11, RZ, RZ, -R11 ;  /* 0x000000ffff0b7224 */ /* 0x000fe200078e0a0b */
[----:B------:R-:W-:Y:S02]  /*3560*/  LOP3.LUT R0, R0, R41, RZ, 0xc0, !PT ;  /* 0x0000002900007212 */ /* 0x000fe400078ec0ff */
[----:B------:R-:W-:Y:S01]  /*3570*/  LOP3.LUT R5, R8, R5, RZ, 0xc0, !PT ;  /* 0x0000000508057212 */ /* 0x000fe200078ec0ff */
[----:B------:R-:W-:Y:S02]  /*3580*/  IMAD.MOV R3, RZ, RZ, -R2 ;  /* 0x000000ffff037224 */ /* 0x000fe400078e0a02 */
[----:B------:R-:W-:Y:S02]  /*3590*/  IMAD R47, R39, R2, R0 ;  /* 0x00000002272f7224 */ /* 0x000fe400078e0200 */
[----:B0-----:R-:W-:-:S02]  /*35a0*/  IMAD R0, R3, R26, R10 ;  /* 0x0000001a03007224 */ /* 0x001fc400078e020a */
[----:B------:R-:W-:Y:S02]  /*35b0*/  @P0 IMAD R14, R12, R11, R15 ;  /* 0x0000000b0c0e0224 */ /* 0x000fe400078e020f */
[----:B------:R-:W-:Y:S02]  /*35c0*/  IMAD R2, R0, R13, R5 ;  /* 0x0000000d00027224 */ /* 0x000fe400078e0205 */
[----:B------:R-:W-:Y:S02]  /*35d0*/  IMAD R47, R47, R27, R14 ;  /* 0x0000001b2f2f7224 */ /* 0x000fe400078e020e */
[----:B------:R-:W-:-:S03]  /*35e0*/  IMAD.MOV.U32 R3, RZ, RZ, 0x1 ;  /* 0x00000001ff037424 */ /* 0x000fc600078e00ff */
[----:B------:R-:W-:Y:S02]  /*35f0*/  SEL R44, R2, R47, !P0 ;  /* 0x0000002f022c7207 */ /* 0x000fe40004000000 */
[----:B------:R-:W-:Y:S02]  /*3600*/  PRMT R0, R3, 0x7610, R0 ;  /* 0x0000761003007816 */ /* 0x000fe40000000000 */
[----:B------:R-:W-:-:S07]  /*3610*/  SEL R47, R47, R2, !P0 ;  /* 0x000000022f2f7207 */ /* 0x000fce0004000000 */
.L_x_47:
[----:B------:R-:W-:-:S13]  /*3620*/  LOP3.LUT P0, RZ, R0, 0xff, RZ, 0xc0, !PT ;  /* 0x000000ff00ff7812 */ /* 0x000fda000780c0ff */
[----:B------:R-:W-:Y:S05]  /*3630*/  @P0 BRA `(.L_x_50) ;  /* 0xffffffdc00940947 */ /* 0x000fea000383ffff */
[----:B------:R-:W-:Y:S05]  /*3640*/  EXIT ;  /* 0x000000000000794d */ /* 0x000fea0003800000 */
.L_x_7:
        /* <DEDUP_REMOVED lines=26> */
.L_x_52:
[----:B------:R-:W0:Y:S01]  /*37f0*/  LDC.64 R26, c[0x0][0x640] ;  /* 0x00019000ff1a7b82 */ /* 0x000e220000000a00 */
[-CC-:B------:R-:W-:Y:S01]  /*3800*/  SHF.R.U64 R20, R12, R6.reuse, R13.reuse ;  /* 0x000000060c147219 */ /* 0x180fe2000000120d */
[----:B------:R-:W-:Y:S01]  /*3810*/  IMAD.MOV.U32 R30, RZ, RZ, 0x1 ;  /* 0x00000001ff1e7424 */ /* 0x000fe200078e00ff */
[----:B------:R-:W-:Y:S02]  /*3820*/  SHF.R.U32.HI R6, RZ, R6, R13 ;  /* 0x00000006ff067219 */ /* 0x000fe4000001160d */
[----:B------:R-:W-:-:S03]  /*3830*/  IADD3 R11, P0, RZ, -R20, RZ ;  /* 0x80000014ff0b7210 */ /* 0x000fc60007f1e0ff */
[----:B------:R-:W1:Y:S02]  /*3840*/  LDC R10, c[0x0][0x618] ;  /* 0x00018600ff0a7b82 */ /* 0x000e640000000800 */
[----:B------:R-:W-:-:S04]  /*3850*/  IMAD.X R9, RZ, RZ, ~R6, P0 ;  /* 0x000000ffff097224 */ /* 0x000fc800000e0e06 */
[-C--:B------:R-:W-:Y:S02]  /*3860*/  IMAD R6, R9, R22.reuse, RZ ;  /* 0x0000001609067224 */ /* 0x080fe400078e02ff */
[----:B------:R-:W2:Y:S01]  /*3870*/  LDC R12, c[0x0][0x608] ;  /* 0x00018200ff0c7b82 */ /* 0x000ea20000000800 */
[----:B------:R-:W-:-:S04]  /*3880*/  IMAD.WIDE.U32 R8, R11, R22, R18 ;  /* 0x000000160b087225 */ /* 0x000fc800078e0012 */
[----:B------:R-:W-:-:S03]  /*3890*/  IMAD R11, R11, R23, R6 ;  /* 0x000000170b0b7224 */ /* 0x000fc600078e0206 */
[----:B------:R-:W3:Y:S01]  /*38a0*/  LDC R25, c[0x0][0x658] ;  /* 0x00019600ff197b82 */ /* 0x000ee20000000800 */
[----:B------:R-:W-:Y:S01]  /*38b0*/  IMAD.IADD R9, R9, 0x1, R11 ;  /* 0x0000000109097824 */ /* 0x000fe200078e020b */
[----:B0-----:R-:W-:-:S04]  /*38c0*/  ISETP.NE.U32.AND P0, PT, R26, RZ, PT ;  /* 0x000000ff1a00720c */ /* 0x001fc80003f05070 */
[----:B------:R-:W-:Y:S02]  /*38d0*/  ISETP.NE.AND.EX P0, PT, R27, RZ, PT, P0 ;  /* 0x000000ff1b00720c */ /* 0x000fe40003f05300 */
[----:B------:R-:W0:Y:S01]  /*38e0*/  LDC R22, c[0x0][0x600] ;  /* 0x00018000ff167b82 */ /* 0x000e220000000800 */
[-CC-:B-1----:R-:W-:Y:S01]  /*38f0*/  SHF.R.U64 R14, R8, R10.reuse, R9.reuse ;  /* 0x0000000a080e7219 */ /* 0x182fe20000001209 */
[----:B------:R-:W-:Y:S01]  /*3900*/  IMAD.MOV.U32 R8, RZ, RZ, -0x1 ;  /* 0xffffffffff087424 */ /* 0x000fe200078e00ff */
[----:B------:R-:W-:-:S05]  /*3910*/  SHF.R.U32.HI R9, RZ, R10, R9 ;  /* 0x0000000aff097219 */ /* 0x000fca0000011609 */
[----:B------:R-:W1:Y:S01]  /*3920*/  LDC R28, c[0x0][0x648] ;  /* 0x00019200ff1c7b82 */ /* 0x000e620000000800 */
[-CC-:B--2---:R-:W-:Y:S02]  /*3930*/  SHF.R.U64 R21, R14, R12.reuse, R9.reuse ;  /* 0x0000000c0e157219 */ /* 0x184fe40000001209 */
[----:B------:R-:W-:-:S05]  /*3940*/  SHF.R.U32.HI R6, RZ, R12, R9 ;  /* 0x0000000cff067219 */ /* 0x000fca0000011609 */
[----:B------:R-:W2:Y:S01]  /*3950*/  LDC R29, c[0x0][0x638] ;  /* 0x00018e00ff1d7b82 */ /* 0x000ea20000000800 */
[-C--:B---3--:R-:W-:Y:S02]  /*3960*/  SHF.L.U32 R8, R8, R25.reuse, RZ ;  /* 0x0000001908087219 */ /* 0x088fe400000006ff */
[-CC-:B------:R-:W-:Y:S02]  /*3970*/  SHF.R.U64 R23, R21, R25.reuse, R6.reuse ;  /* 0x0000001915177219 */ /* 0x180fe40000001206 */
[----:B------:R-:W-:Y:S02]  /*3980*/  LOP3.LUT R32, RZ, R8, RZ, 0x33, !PT ;  /* 0x00000008ff207212 */ /* 0x000fe400078e33ff */
[----:B------:R-:W-:Y:S01]  /*3990*/  SHF.R.U32.HI R9, RZ, R25, R6 ;  /* 0x00000019ff097219 */ /* 0x000fe20000011606 */
[----:B------:R-:W3:Y:S01]  /*39a0*/  LDC R31, c[0x0][0x610] ;  /* 0x00018400ff1f7b82 */ /* 0x000ee20000000800 */
[----:B------:R-:W-:Y:S01]  /*39b0*/  IMAD.MOV.U32 R8, RZ, RZ, R23 ;  /* 0x000000ffff087224 */ /* 0x000fe200078e0017 */
[----:B------:R-:W-:Y:S06]  /*39c0*/  @!P0 BRA `(.L_x_53) ;  /* 0x0000000000288947 */ /* 0x000fec0003800000 */
        /* <DEDUP_REMOVED lines=10> */
.L_x_53:
[----:B------:R-:W-:Y:S02]  /*3a70*/  ISETP.NE.AND P0, PT, R17, 0x1, PT ;  /* 0x000000011100780c */ /* 0x000fe40003f05270 */
[----:B-1----:R-:W-:Y:S01]  /*3a80*/  SHF.R.U64 R6, R8, R28, R9 ;  /* 0x0000001c08067219 */ /* 0x002fe20000001209 */
[----:B0-----:R-:W-:Y:S01]  /*3a90*/  VIADD R9, R22, 0xffffffff ;  /* 0xffffffff16097836 */ /* 0x001fe20000000000 */
[----:B------:R-:W-:Y:S02]  /*3aa0*/  SHF.L.U32 R30, R30, R25, RZ ;  /* 0x000000191e1e7219 */ /* 0x000fe400000006ff */
[----:B------:R-:W-:Y:S01]  /*3ab0*/  LOP3.LUT R5, R21, R32, RZ, 0xc0, !PT ;  /* 0x0000002015057212 */ /* 0x000fe200078ec0ff */
[----:B------:R-:W-:-:S04]  /*3ac0*/  IMAD.MOV R8, RZ, RZ, -R6 ;  /* 0x000000ffff087224 */ /* 0x000fc800078e0a06 */
[----:B------:R-:W-:Y:S01]  /*3ad0*/  IMAD R6, R30, R6, R5 ;  /* 0x000000061e067224 */ /* 0x000fe200078e0205 */
[----:B------:R-:W-:Y:S01]  /*3ae0*/  LOP3.LUT R5, R14, R9, RZ, 0xc0, !PT ;  /* 0x000000090e057212 */ /* 0x000fe200078ec0ff */
[----:B------:R-:W-:Y:S02]  /*3af0*/  @P0 IMAD R3, R7, R24, R4 ;  /* 0x0000001807030224 */ /* 0x000fe400078e0204 */
[----:B--2---:R-:W-:Y:S02]  /*3b00*/  IMAD R4, R8, R29, R23 ;  /* 0x0000001d08047224 */ /* 0x004fe400078e0217 */
[----:B---3--:R-:W-:Y:S02]  /*3b10*/  IMAD R3, R6, R31, R3 ;  /* 0x0000001f06037224 */ /* 0x008fe400078e0203 */
[----:B------:R-:W-:Y:S02]  /*3b20*/  IMAD R4, R4, R22, R5 ;  /* 0x0000001604047224 */ /* 0x000fe400078e0205 */
[----:B------:R-:W-:-:S03]  /*3b30*/  IMAD.MOV.U32 R6, RZ, RZ, 0x1 ;  /* 0x00000001ff067424 */ /* 0x000fc600078e00ff */
[----:B------:R-:W-:Y:S02]  /*3b40*/  SEL R22, R4, R3, !P0 ;  /* 0x0000000304167207 */ /* 0x000fe40004000000 */
[----:B------:R-:W-:-:S07]  /*3b50*/  SEL R21, R3, R4, !P0 ;  /* 0x0000000403157207 */ /* 0x000fce0004000000 */
.L_x_51:
[----:B------:R-:W-:-:S08]  /*3b60*/  NOP ;  /* 0x0000000000007918 */ /* 0x000fd00000000000 */
[----:B------:R-:W0:-:S00]  /*3b70*/  USETMAXREG.DEALLOC.CTAPOOL 0x28 ;  /* 0x00000028000079c8 */ /* 0x000e0000080e0500 */
[----:B0-----:R-:W-:-:S13]  /*3b80*/  ISETP.NE.AND P0, PT, R2, RZ, PT ;  /* 0x000000ff0200720c */ /* 0x001fda0003f05270 */
[----:B------:R-:W-:Y:S05]  /*3b90*/  @P0 EXIT ;  /* 0x000000000000094d */ /* 0x000fea0003800000 */
[----:B------:R-:W-:Y:S01]  /*3ba0*/  LOP3.LUT P0, RZ, R6, 0xff, RZ, 0xc0, !PT ;  /* 0x000000ff06ff7812 */ /* 0x000fe2000780c0ff */
[----:B------:R-:W-:Y:S02]  /*3bb0*/  IMAD.MOV.U32 R6, RZ, RZ, 0x1 ;  /* 0x00000001ff067424 */ /* 0x000fe400078e00ff */
[----:B------:R-:W-:-:S10]  /*3bc0*/  IMAD.MOV.U32 R7, RZ, RZ, RZ ;  /* 0x000000ffff077224 */ /* 0x000fd400078e00ff */
[----:B------:R-:W-:Y:S05]  /*3bd0*/  @!P0 BRA `(.L_x_54) ;  /* 0x0000000c00588947 */ /* 0x000fea0003800000 */
[----:B------:R-:W0:Y:S01]  /*3be0*/  LDC R2, c[0x0][0x28c] ;  /* 0x0000a300ff027b82 */ /* 0x000e220000000800 */
[----:B------:R-:W1:Y:S01]  /*3bf0*/  S2R R12, SR_CgaCtaId ;  /* 0x00000000000c7919 */ /* 0x000e620000008800 */
[----:B------:R-:W-:Y:S01]  /*3c00*/  ULDC UR5, c[0x0][0x658] ;  /* 0x0001960000057ab9 */ /* 0x000fe20000000800 */
[----:B------:R-:W-:Y:S01]  /*3c10*/  UMOV UR6, 0xffffffff ;  /* 0xffffffff00067882 */ /* 0x000fe20000000000 */
[----:B------:R-:W-:Y:S01]  /*3c20*/  BSSY B0, `(.L_x_54) ;  /* 0x00000d1000007945 */ /* 0x000fe20003800000 */
[----:B------:R-:W-:Y:S01]  /*3c30*/  USHF.L.U32 UR6, UR6, UR5, URZ ;  /* 0x0000000506067299 */ /* 0x000fe2000800063f */
[----:B------:R-:W-:Y:S01]  /*3c40*/  IMAD.MOV.U32 R9, RZ, RZ, 0x1 ;  /* 0x00000001ff097424 */ /* 0x000fe200078e00ff */
[----:B------:R-:W-:Y:S01]  /*3c50*/  LOP3.LUT R8, R16, 0x2, RZ, 0xfc, !PT ;  /* 0x0000000210087812 */ /* 0x000fe200078efcff */
[----:B------:R-:W-:Y:S01]  /*3c60*/  IMAD.MOV.U32 R6, RZ, RZ, 0x1 ;  /* 0x00000001ff067424 */ /* 0x000fe200078e00ff */
[----:B------:R-:W-:Y:S01]  /*3c70*/  ULDC UR4, c[0x0][0x600] ;  /* 0x0001800000047ab9 */ /* 0x000fe20000000800 */
[----:B------:R-:W-:Y:S01]  /*3c80*/  IMAD.MOV.U32 R7, RZ, RZ, RZ ;  /* 0x000000ffff077224 */ /* 0x000fe200078e00ff */
[----:B------:R-:W-:Y:S01]  /*3c90*/  UMOV UR7, 0x1 ;  /* 0x0000000100077882 */ /* 0x000fe20000000000 */
[----:B------:R-:W-:-:S02]  /*3ca0*/  UIADD3 UR4, UR4, -0x1, URZ ;  /* 0xffffffff04047890 */ /* 0x000fc4000fffe03f */
[----:B------:R-:W-:Y:S02]  /*3cb0*/  USHF.L.U32 UR5, UR7, UR5, URZ ;  /* 0x0000000507057299 */ /* 0x000fe4000800063f */
[----:B------:R-:W-:Y:S01]  /*3cc0*/  ULOP3.LUT UR6, URZ, UR6, URZ, 0x33, !UPT ;  /* 0x000000063f067292 */ /* 0x000fe2000f8e333f */
[----:B------:R-:W-:Y:S01]  /*3cd0*/  ULDC.64 UR30, c[0x0][0x198] ;  /* 0x00006600001e7ab9 */ /* 0x000fe20000000a00 */
[----:B0-----:R-:W-:-:S05]  /*3ce0*/  VIADD R2, R2, 0x7f ;  /* 0x0000007f02027836 */ /* 0x001fca0000000000 */
[----:B------:R-:W-:-:S04]  /*3cf0*/  SHF.R.S32.HI R3, RZ, 0x1f, R2 ;  /* 0x0000001fff037819 */ /* 0x000fc80000011402 */
[----:B------:R-:W-:Y:S01]  /*3d00*/  LEA.HI R3, R3, R2, RZ, 0x7 ;  /* 0x0000000203037211 */ /* 0x000fe200078f38ff */
[C---:B-1----:R-:W-:Y:S02]  /*3d10*/  IMAD.SHL.U32 R11, R12.reuse, 0x8, RZ ;  /* 0x000000080c0b7824 */ /* 0x042fe400078e00ff */
[----:B------:R-:W-:Y:S01]  /*3d20*/  IMAD.SHL.U32 R12, R12, 0x200, RZ ;  /* 0x000002000c0c7824 */ /* 0x000fe200078e00ff */
[----:B------:R-:W-:Y:S02]  /*3d30*/  SHF.R.S32.HI R10, RZ, 0x7, R3 ;  /* 0x00000007ff0a7819 */ /* 0x000fe40000011403 */
[----:B------:R-:W-:Y:S02]  /*3d40*/  LOP3.LUT R11, R11, 0x8, RZ, 0xc0, !PT ;  /* 0x000000080b0b7812 */ /* 0x000fe400078ec0ff */
[----:B------:R-:W-:Y:S01]  /*3d50*/  LOP3.LUT R12, R12, 0x200, RZ, 0xc0, !PT ;  /* 0x000002000c0c7812 */ /* 0x000fe200078ec0ff */
[----:B------:R-:W-:-:S07]  /*3d60*/  VIADD R13, R10, 0x1 ;  /* 0x000000010a0d7836 */ /* 0x000fce0000000000 */
.L_x_65:
[----:B------:R-:W-:-:S03]  /*3d70*/  UMOV UR7, 0xffffffff ;  /* 0xffffffff00077882 */ /* 0x000fc60000000000 */
[----:B------:R-:W-:Y:S05]  /*3d80*/  BRA.DIV UR7, `(.L_x_55) ;  /* 0x00000012071c7947 */ /* 0x000fea000b800000 */
[----:B------:R-:W-:-:S13]  /*3d90*/  ELECT P6, URZ, PT ;  /* 0x00000000003f782f */ /* 0x000fda00038c0000 */
.L_x_78:
[----:B------:R-:W0:Y:S01]  /*3da0*/  LDC R2, c[0x0][0x28c] ;  /* 0x0000a300ff027b82 */ /* 0x000e220000000800 */
[----:B------:R-:W-:Y:S01]  /*3db0*/  BSSY B1, `(.L_x_56) ;  /* 0x0000044000017945 */ /* 0x000fe20003800000 */
[----:B0-----:R-:W-:-:S13]  /*3dc0*/  ISETP.LT.OR P6, PT, R2, 0x1, !P6 ;  /* 0x000000010200780c */ /* 0x001fda00077c1670 */
[----:B------:R-:W-:Y:S05]  /*3dd0*/  @P6 BRA `(.L_x_57) ;  /* 0x0000000400046947 */ /* 0x000fea0003800000 */
[----:B------:R-:W-:Y:S02]  /*3de0*/  IMAD.SHL.U32 R21, R21, 0x80, RZ ;  /* 0x0000008015157824 */ /* 0x000fe400078e00ff */
[----:B------:R-:W-:Y:S02]  /*3df0*/  IMAD R22, R22, 0x10, R11 ;  /* 0x0000001016167824 */ /* 0x000fe400078e020b */
[----:B------:R-:W-:Y:S02]  /*3e00*/  IMAD.MOV.U32 R23, RZ, RZ, RZ ;  /* 0x000000ffff177224 */ /* 0x000fe400078e00ff */
[----:B------:R-:W-:Y:S02]  /*3e10*/  IMAD.MOV.U32 R2, RZ, RZ, R13 ;  /* 0x000000ffff027224 */ /* 0x000fe400078e000d */
[----:B------:R-:W-:Y:S02]  /*3e20*/  IMAD.MOV.U32 R3, RZ, RZ, R6 ;  /* 0x000000ffff037224 */ /* 0x000fe400078e0006 */
[----:B------:R-:W-:-:S07]  /*3e30*/  IMAD.MOV.U32 R5, RZ, RZ, R7 ;  /* 0x000000ffff057224 */ /* 0x000fce00078e0007 */
.L_x_60:
[----:B------:R-:W0:Y:S01]  /*3e40*/  S2R R15, SR_CgaCtaId ;  /* 0x00000000000f7919 */ /* 0x000e220000008800 */
[----:B------:R-:W-:Y:S02]  /*3e50*/  MOV R4, 0x400 ;  /* 0x0000040000047802 */ /* 0x000fe40000000f00 */
[----:B------:R-:W-:-:S13]  /*3e60*/  ISETP.NE.AND P1, PT, R0, RZ, PT ;  /* 0x000000ff0000720c */ /* 0x000fda0003f25270 */
[----:B------:R-:W1:Y:S01]  /*3e70*/  @!P1 LDC R14, c[0x0][0x500] ;  /* 0x00014000ff0e9b82 */ /* 0x000e620000000800 */
[----:B0-----:R-:W-:Y:S02]  /*3e80*/  LEA R24, R15, R4, 0x18 ;  /* 0x000000040f187211 */ /* 0x001fe400078ec0ff */
[----:B------:R-:W-:-:S03]  /*3e90*/  SHF.L.U32 R4, R3, 0x1f, RZ ;  /* 0x0000001f03047819 */ /* 0x000fc600000006ff */
[----:B------:R-:W-:-:S04]  /*3ea0*/  IMAD R15, R5, 0x8, R24 ;  /* 0x00000008050f7824 */ /* 0x000fc800078e0218 */
[----:B------:R-:W0:Y:S02]  /*3eb0*/  SYNCS.PHASECHK.TRANS64.TRYWAIT P0, [R15+URZ+0x30], R4 ;  /* 0x000030040f0075a7 */ /* 0x000e24000800017f */
[----:B01----:R-:W-:Y:S05]  /*3ec0*/  @!P0 BRA `(.L_x_58) ;  /* 0x0000000c00ec8947 */ /* 0x003fea0003800000 */
.L_x_79:
[----:B0-----:R-:W-:Y:S01]  /*3ed0*/  PRMT R4, R8, 0x9910, RZ ;  /* 0x0000991008047816 */ /* 0x001fe200000000ff */
[----:B------:R0:W-:Y:S03]  /*3ee0*/  @!P1 SYNCS.ARRIVE.TRANS64 RZ, [R15+URZ], R14 ;  /* 0x0000000e0fff99a7 */ /* 0x0001e6000800003f */
[----:B------:R-:W-:-:S13]  /*3ef0*/  ISETP.NE.AND P0, PT, R4, 0x2, PT ;  /* 0x000000020400780c */ /* 0x000fda0003f05270 */
[----:B0-----:R-:W-:Y:S05]  /*3f00*/  @P0 BRA `(.L_x_59) ;  /* 0x0000000000040947 */ /* 0x001fea0003800000 */
[----:B------:R-:W-:Y:S01]  /*3f10*/  BPT.TRAP 0x1 ;  /* 0x000000040000795c */ /* 0x000fe20000300000 */
.L_x_59:
[----:B------:R-:W-:Y:S01]  /*3f20*/  IMAD R4, R5, 0x8000, R24 ;  /* 0x0000800005047824 */ /* 0x000fe200078e0218 */
[----:B------:R-:W-:Y:S01]  /*3f30*/  R2UR UR34, R23 ;  /* 0x00000000172272ca */ /* 0x000fe200000e0000 */
[----:B------:R-:W-:Y:S01]  /*3f40*/  VIADD R2, R2, 0xffffffff ;  /* 0xffffffff02027836 */ /* 0x000fe20000000000 */
[----:B------:R-:W-:Y:S01]  /*3f50*/  R2UR UR33, R15 ;  /* 0x000000000f2172ca */ /* 0x000fe200000e0000 */
[----:B------:R-:W-:Y:S01]  /*3f60*/  UIADD3 UR14, UP0, UR30, 0xf0, URZ ;  /* 0x000000f01e0e7890 */ /* 0x000fe2000ff1e03f */
[----:B------:R-:W-:Y:S01]  /*3f70*/  R2UR UR24, R4 ;  /* 0x00000000041872ca */ /* 0x000fe200000e0000 */
[----:B------:R-:W-:Y:S01]  /*3f80*/  IMAD R4, R5, 0x800, R12 ;  /* 0x0000080005047824 */ /* 0x000fe200078e020c */
[----:B------:R-:W-:Y:S01]  /*3f90*/  R2UR UR36, R20 ;  /* 0x00000000142472ca */ /* 0x000fe200000e0000 */
[----:B------:R-:W-:Y:S01]  /*3fa0*/  UIADD3 UR42, UP1, UR30, 0x1f0, URZ ;  /* 0x000001f01e2a7890 */ /* 0x000fe2000ff3e03f */
[----:B------:R-:W-:Y:S01]  /*3fb0*/  R2UR UR35, R21 ;  /* 0x00000000152372ca */ /* 0x000fe200000e0000 */
[----:B------:R-:W-:Y:S01]  /*3fc0*/  IMAD R4, R4, 0x2, R24 ;  /* 0x0000000204047824 */ /* 0x000fe200078e0218 */
[----:B------:R-:W-:Y:S01]  /*3fd0*/  R2UR UR19, R22 ;  /* 0x00000000161372ca */ /* 0x000fe200000e0000 */
[----:B------:R-:W-:Y:S01]  /*3fe0*/  UIADD3.X UR15, URZ, UR31, URZ, UP0, !UPT ;  /* 0x0000001f3f0f7290 */ /* 0x000fe200087fe43f */
[----:B------:R-:W-:Y:S01]  /*3ff0*/  ISETP.GT.AND P1, PT, R2, 0x1, PT ;  /* 0x000000010200780c */ /* 0x000fe20003f24270 */
[----:B------:R-:W-:Y:S01]  /*4000*/  UIADD3 UR26, UR34, 0x40, URZ ;  /* 0x00000040221a7890 */ /* 0x000fe2000fffe03f */
[----:B------:R-:W-:Y:S01]  /*4010*/  R2UR UR8, R4 ;  /* 0x00000000040872ca */ /* 0x000fe200000e0000 */
[----:B------:R-:W-:Y:S01]  /*4020*/  UIADD3.X UR43, URZ, UR31, URZ, UP1, !UPT ;  /* 0x0000001f3f2b7290 */ /* 0x000fe20008ffe43f */
[----:B------:R-:W-:Y:S01]  /*4030*/  VIADD R5, R5, 0x1 ;  /* 0x0000000105057836 */ /* 0x000fe20000000000 */
[----:B------:R-:W-:Y:S01]  /*4040*/  UIADD3 UR32, UR24, 0x180, URZ ;  /* 0x0000018018207890 */ /* 0x000fe2000fffe03f */
[----:B------:R-:W-:Y:S01]  /*4050*/  VIADD R23, R23, 0x80 ;  /* 0x0000008017177836 */ /* 0x000fe20000000000 */
[----:B------:R-:W-:Y:S01]  /*4060*/  UIADD3 UR24, UR24, 0x4180, URZ ;  /* 0x0000418018187890 */ /* 0x000fe2000fffe03f */
[----:B------:R-:W-:Y:S01]  /*4070*/  UMOV UR22, 0x0 ;  /* 0x0000000000167882 */ /* 0x000fe20000000000 */
[----:B------:R-:W-:Y:S01]  /*4080*/  UMOV UR23, 0x10000000 ;  /* 0x1000000000177882 */ /* 0x000fe20000000000 */
[----:B------:R-:W-:Y:S01]  /*4090*/  ISETP.NE.AND P0, PT, R5, 0x6, PT ;  /* 0x000000060500780c */ /* 0x000fe20003f05270 */
[----:B------:R-:W-:Y:S01]  /*40a0*/  UMOV UR25, UR33 ;  /* 0x0000002100197c82 */ /* 0x000fe20008000000 */
[----:B------:R-:W-:Y:S01]  /*40b0*/  UMOV UR28, UR36 ;  /* 0x00000024001c7c82 */ /* 0x000fe20008000000 */
[----:B------:R-:W-:-:S02]  /*40c0*/  UMOV UR27, UR35 ;  /* 0x00000023001b7c82 */ /* 0x000fc40008000000 */
[----:B------:R-:W-:Y:S01]  /*40d0*/  UIADD3 UR16, UR8, 0x30180, URZ ;  /* 0x0003018008107890 */ /* 0x000fe2000fffe03f */
[----:B------:R0:W-:Y:S01]  /*40e0*/  UTMALDG.3D [UR32], [UR14], desc[UR22] ;  /* 0x000016200e0075b4 */ /* 0x0001e20008011000 */
[----:B------:R-:W-:Y:S01]  /*40f0*/  UIADD3 UR8, UR8, 0x30980, URZ ;  /* 0x0003098008087890 */ /* 0x000fe2000fffe03f */
[----:B------:R-:W-:Y:S01]  /*4100*/  SEL R4, RZ, 0x1, P0 ;  /* 0x00000001ff047807 */ /* 0x000fe20000000000 */
[----:B------:R-:W-:Y:S01]  /*4110*/  UMOV UR7, 0x30000 ;  /* 0x0003000000077882 */ /* 0x000fe20000000000 */
[----:B------:R-:W-:Y:S01]  /*4120*/  UMOV UR17, UR33 ;  /* 0x0000002100117c82 */ /* 0x000fe20008000000 */
[----:B------:R-:W-:Y:S01]  /*4130*/  UMOV UR18, UR34 ;  /* 0x0000002200127c82 */ /* 0x000fe20008000000 */
[----:B------:R-:W-:Y:S01]  /*4140*/  UMOV UR20, UR36 ;  /* 0x0000002400147c82 */ /* 0x000fe20008000000 */
[----:B------:R-:W-:Y:S01]  /*4150*/  UMOV UR9, UR33 ;  /* 0x0000002100097c82 */ /* 0x000fe20008000000 */
[----:B------:R-:W-:Y:S01]  /*4160*/  UMOV UR11, UR19 ;  /* 0x00000013000b7c82 */ /* 0x000fe20008000000 */
[----:B------:R-:W-:Y:S01]  /*4170*/  UMOV UR12, UR36 ;  /* 0x00000024000c7c82 */ /* 0x000fe20008000000 */
[----:B------:R0:W-:Y:S01]  /*4180*/  UTMALDG.3D [UR24], [UR14], desc[UR22] ;  /* 0x000016180e0075b4 */ /* 0x0001e20008011000 */
[----:B------:R-:W-:Y:S01]  /*4190*/  UMOV UR10, UR26 ;  /* 0x0000001a000a7c82 */ /* 0x000fe20008000000 */
[----:B------:R-:W-:-:S02]  /*41a0*/  LOP3.LUT R3, R3, R4, RZ, 0x3c, !PT ;  /* 0x0000000403037212 */ /* 0x000fc400078e3cff */
[----:B------:R-:W-:Y:S01]  /*41b0*/  SEL R5, R5, RZ, P0 ;  /* 0x000000ff05057207 */ /* 0x000fe20000000000 */
[----:B------:R0:W-:Y:S01]  /*41c0*/  UTMALDG.3D.MULTICAST [UR16], [UR42], UR7, desc[UR22] ;  /* 0x000016102a0073b4 */ /* 0x0001e20008011807 */
[----:B------:R0:W-:Y:S02]  /*41d0*/  UTMALDG.3D.MULTICAST [UR8], [UR42], UR7, desc[UR22] ;  /* 0x000016082a0073b4 */ /* 0x0001e40008011807 */
[----:B0-----:R-:W-:Y:S05]  /*41e0*/  @P1 BRA `(.L_x_60) ;  /* 0xfffffffc00141947 */ /* 0x001fea000383ffff */
.L_x_57:
[----:B------:R-:W-:Y:S05]  /*41f0*/  BSYNC B1 ;  /* 0x0000000000017941 */ /* 0x000fea0003800000 */
.L_x_56:
[----:B------:R-:W-:Y:S01]  /*4200*/  LOP3.LUT P1, RZ, R9, 0xff, RZ, 0xc0, !PT ;  /* 0x000000ff09ff7812 */ /* 0x000fe2000782c0ff */
[C---:B------:R-:W-:Y:S01]  /*4210*/  IMAD.IADD R4, R10.reuse, 0x1, R7 ;  /* 0x000000010a047824 */ /* 0x040fe200078e0207 */
[----:B------:R-:W-:Y:S01]  /*4220*/  ULDC.64 UR8, c[0x0][0x650] ;  /* 0x0001940000087ab9 */ /* 0x000fe20000000a00 */
[----:B------:R-:W-:Y:S01]  /*4230*/  ISETP.GE.U32.AND P2, PT, R10, 0x6, PT ;  /* 0x000000060a00780c */ /* 0x000fe20003f46070 */
[----:B------:R-:W-:Y:S01]  /*4240*/  BSSY B1, `(.L_x_61) ;  /* 0x000006c000017945 */ /* 0x000fe20003800000 */
[----:B------:R-:W-:Y:S01]  /*4250*/  IMAD.MOV.U32 R21, RZ, RZ, -0x1 ;  /* 0xffffffffff157424 */ /* 0x000fe200078e00ff */
[----:B------:R-:W-:Y:S01]  /*4260*/  ISETP.GT.U32.AND P0, PT, R4, 0x5, PT ;  /* 0x000000050400780c */ /* 0x000fe20003f04070 */
[----:B------:R-:W-:Y:S01]  /*4270*/  IMAD.MOV.U32 R22, RZ, RZ, -0x1 ;  /* 0xffffffffff167424 */ /* 0x000fe200078e00ff */
[----:B------:R-:W-:Y:S01]  /*4280*/  PRMT R9, RZ, 0x7610, R9 ;  /* 0x00007610ff097816 */ /* 0x000fe20000000009 */
[----:B------:R-:W-:Y:S01]  /*4290*/  IMAD.MOV.U32 R20, RZ, RZ, -0x1 ;  /* 0xffffffffff147424 */ /* 0x000fe200078e00ff */
[----:B------:R-:W-:-:S03]  /*42a0*/  ISETP.LT.U32.AND P0, PT, R10, 0x6, P0 ;  /* 0x000000060a00780c */ /* 0x000fc60000701070 */
[----:B------:R-:W0:Y:S01]  /*42b0*/  @P1 S2R R3, SR_CgaCtaId ;  /* 0x0000000000031919 */ /* 0x000e220000008800 */
[----:B------:R-:W-:-:S04]  /*42c0*/  @P1 MOV R2, 0x400 ;  /* 0x0000040000021802 */ /* 0x000fc80000000f00 */
[----:B0-----:R-:W-:Y:S01]  /*42d0*/  @P1 LEA R5, R3, R2, 0x18 ;  /* 0x0000000203051211 */ /* 0x001fe200078ec0ff */
[----:B------:R-:W-:-:S03]  /*42e0*/  IMAD.WIDE.U32 R2, R4, -0x55555555, RZ ;  /* 0xaaaaaaab04027825 */ /* 0x000fc600078e00ff */
[----:B------:R0:W-:Y:S01]  /*42f0*/  @P1 SYNCS.ARRIVE.TRANS64.A1T0 RZ, [R5+URZ+0x78], RZ ;  /* 0x000078ff05ff19a7 */ /* 0x0001e2000810003f */
[----:B------:R-:W-:Y:S02]  /*4300*/  IADD3 R18, P1, R18, UR38, RZ ;  /* 0x0000002612127c10 */ /* 0x000fe4000ff3e0ff */
[----:B------:R-:W-:Y:S02]  /*4310*/  PRMT R2, RZ, 0x7610, R2 ;  /* 0x00007610ff027816 */ /* 0x000fe40000000002 */
[----:B------:R-:W-:Y:S02]  /*4320*/  IADD3.X R19, R19, UR41, RZ, P1, !PT ;  /* 0x0000002913137c10 */ /* 0x000fe40008ffe4ff */
[----:B0-----:R-:W-:Y:S02]  /*4330*/  SHF.R.U32.HI R5, RZ, 0x2, R3 ;  /* 0x00000002ff057819 */ /* 0x001fe40000011603 */
[----:B------:R-:W-:Y:S02]  /*4340*/  SEL R3, RZ, 0x1, !P0 ;  /* 0x00000001ff037807 */ /* 0x000fe40004000000 */
[----:B------:R-:W-:Y:S01]  /*4350*/  ISETP.GE.U32.AND P0, PT, R18, UR8, PT ;  /* 0x0000000812007c0c */ /* 0x000fe2000bf06070 */
[----:B------:R-:W-:Y:S01]  /*4360*/  IMAD R7, R5, -0x6, R4 ;  /* 0xfffffffa05077824 */ /* 0x000fe200078e0204 */
[----:B------:R-:W-:-:S02]  /*4370*/  LOP3.LUT R6, R6, R3, RZ, 0x3c, !PT ;  /* 0x0000000306067212 */ /* 0x000fc400078e3cff */
[----:B------:R-:W-:Y:S02]  /*4380*/  ISETP.GE.U32.AND.EX P0, PT, R19, UR9, PT, P0 ;  /* 0x0000000913007c0c */ /* 0x000fe4000bf06100 */
[----:B------:R-:W-:-:S11]  /*4390*/  @P2 LOP3.LUT R6, R6, 0x1, R5, 0x78, !PT ;  /* 0x0000000106062812 */ /* 0x000fd600078e7805 */
[----:B------:R-:W-:Y:S05]  /*43a0*/  @P0 BRA `(.L_x_62) ;  /* 0x0000000400540947 */ /* 0x000fea0003800000 */
[----:B------:R-:W0:Y:S01]  /*43b0*/  S2R R15, SR_CTAID.X ;  /* 0x00000000000f7919 */ /* 0x000e220000002500 */
[----:B------:R-:W-:Y:S01]  /*43c0*/  ULDC.64 UR8, c[0x0][0x628] ;  /* 0x00018a0000087ab9 */ /* 0x000fe20000000a00 */
[----:B------:R-:W-:Y:S01]  /*43d0*/  ULDC UR10, c[0x0][0x630] ;  /* 0x00018c00000a7ab9 */ /* 0x000fe20000000800 */
[----:B------:R-:W-:Y:S01]  /*43e0*/  ISETP.NE.U32.AND P0, PT, RZ, UR8, PT ;  /* 0x00000008ff007c0c */ /* 0x000fe2000bf05070 */
[----:B------:R-:W1:Y:S01]  /*43f0*/  S2R R20, SR_CTAID.Y ;  /* 0x0000000000147919 */ /* 0x000e620000002600 */
[----:B------:R-:W-:Y:S01]  /*4400*/  ULDC UR11, c[0x0][0x150] ;  /* 0x00005400000b7ab9 */ /* 0x000fe20000000800 */
[----:B------:R-:W-:Y:S01]  /*4410*/  IMAD.MOV.U32 R2, RZ, RZ, R18 ;  /* 0x000000ffff027224 */ /* 0x000fe200078e0012 */
[----:B------:R-:W-:Y:S01]  /*4420*/  ISETP.NE.AND.EX P0, PT, RZ, UR9, PT, P0 ;  /* 0x00000009ff007c0c */ /* 0x000fe2000bf05300 */
[----:B------:R-:W-:Y:S01]  /*4430*/  IMAD.MOV.U32 R3, RZ, RZ, R19 ;  /* 0x000000ffff037224 */ /* 0x000fe200078e0013 */
[----:B0-----:R-:W-:-:S11]  /*4440*/  I2FP.F32.U32 R22, R15 ;  /* 0x0000000f00167245 */ /* 0x001fd60000201000 */
[----:B------:R-:W-:Y:S05]  /*4450*/  @!P0 BRA `(.L_x_63) ;  /* 0x0000000000288947 */ /* 0x000fea0003800000 */
[----:B------:R-:W-:Y:S02]  /*4460*/  ULDC UR7, c[0x0][0x634] ;  /* 0x00018d0000077ab9 */ /* 0x000fe40000000800 */
[----:B------:R-:W-:-:S05]  /*4470*/  IADD3 R3, P0, R18, UR7, RZ ;  /* 0x0000000712037c10 */ /* 0x000fca000ff1e0ff */
[----:B------:R-:W-:-:S04]  /*4480*/  IMAD.X R21, RZ, RZ, R19, P0 ;  /* 0x000000ffff157224 */ /* 0x000fc800000e0613 */
[----:B------:R-:W-:-:S04]  /*4490*/  IMAD.WIDE.U32 R4, R21, UR8, RZ ;  /* 0x0000000815047c25 */ /* 0x000fc8000f8e00ff */
[----:B------:R-:W-:-:S04]  /*44a0*/  IMAD.WIDE.U32 R4, P0, R3, UR9, R4 ;  /* 0x0000000903047c25 */ /* 0x000fc8000f800004 */
[----:B------:R-:W-:-:S04]  /*44b0*/  IMAD.WIDE.U32 R2, R3, UR8, RZ ;  /* 0x0000000803027c25 */ /* 0x000fc8000f8e00ff */
[----:B------:R-:W-:Y:S01]  /*44c0*/  IMAD.MOV.U32 R2, RZ, RZ, R5 ;  /* 0x000000ffff027224 */ /* 0x000fe200078e0005 */
[----:B------:R-:W-:Y:S01]  /*44d0*/  IADD3 RZ, P1, R3, R4, RZ ;  /* 0x0000000403ff7210 */ /* 0x000fe20007f3e0ff */
[----:B------:R-:W-:-:S04]  /*44e0*/  IMAD.X R3, RZ, RZ, RZ, P0 ;  /* 0x000000ffff037224 */ /* 0x000fc800000e06ff */
[----:B------:R-:W-:-:S08]  /*44f0*/  IMAD.WIDE.U32.X R2, R21, UR9, R2, P1 ;  /* 0x0000000915027c25 */ /* 0x000fd000088e0402 */
.L_x_63:
[--C-:B------:R-:W-:Y:S01]  /*4500*/  SHF.R.U64 R14, R2, UR10, R3.reuse ;  /* 0x0000000a020e7c19 */ /* 0x100fe20008001203 */
[----:B------:R-:W-:Y:S01]  /*4510*/  FMUL R22, R22, UR11 ;  /* 0x0000000b16167c20 */ /* 0x000fe20008400000 */
[----:B------:R-:W-:Y:S01]  /*4520*/  SHF.R.U32.HI R2, RZ, UR10, R3 ;  /* 0x0000000aff027c19 */ /* 0x000fe20008011603 */
[----:B------:R-:W0:Y:S01]  /*4530*/  LDC R4, c[0x0][0x144] ;  /* 0x00005100ff047b82 */ /* 0x000e220000000800 */
[----:B------:R-:W-:Y:S01]  /*4540*/  IADD3 R3, P0, RZ, -R14, RZ ;  /* 0x8000000eff037210 */ /* 0x000fe20007f1e0ff */
[----:B------:R-:W-:Y:S01]  /*4550*/  ULDC UR7, c[0x0][0x154] ;  /* 0x0000550000077ab9 */ /* 0x000fe20000000800 */
[----:B-1----:R-:W-:Y:S01]  /*4560*/  I2FP.F32.U32 R5, R20 ;  /* 0x0000001400057245 */ /* 0x002fe20000201000 */
[----:B------:R-:W1:Y:S01]  /*4570*/  F2I.U32.TRUNC.NTZ R22, R22 ;  /* 0x0000001600167305 */ /* 0x000e62000020f000 */
[----:B------:R-:W-:Y:S01]  /*4580*/  ULDC.64 UR8, c[0x0][0x620] ;  /* 0x0001880000087ab9 */ /* 0x000fe20000000a00 */
[----:B------:R-:W-:Y:S01]  /*4590*/  IMAD.X R2, RZ, RZ, ~R2, P0 ;  /* 0x000000ffff027224 */ /* 0x000fe200000e0e02 */
[----:B------:R-:W-:Y:S01]  /*45a0*/  ISETP.NE.AND P2, PT, R17, 0x1, PT ;  /* 0x000000011100780c */ /* 0x000fe20003f45270 */
[----:B------:R-:W-:Y:S01]  /*45b0*/  FMUL R23, R5, UR7 ;  /* 0x0000000705177c20 */ /* 0x000fe20008400000 */
[----:B------:R-:W2:Y:S01]  /*45c0*/  LDC R25, c[0x0][0x148] ;  /* 0x00005200ff197b82 */ /* 0x000ea20000000800 */
[----:B------:R-:W-:Y:S01]  /*45d0*/  IMAD R2, R2, UR8, RZ ;  /* 0x0000000802027c24 */ /* 0x000fe2000f8e02ff */
[----:B------:R-:W-:-:S03]  /*45e0*/  ULDC UR7, c[0x0][0x618] ;  /* 0x0001860000077ab9 */ /* 0x000fc60000000800 */
[----:B------:R-:W3:Y:S01]  /*45f0*/  F2I.U32.TRUNC.NTZ R23, R23 ;  /* 0x0000001700177305 */ /* 0x000ee2000020f000 */
[C---:B------:R-:W-:Y:S02]  /*4600*/  IMAD R5, R3.reuse, UR9, R2 ;  /* 0x0000000903057c24 */ /* 0x040fe4000f8e0202 */
[----:B------:R-:W-:Y:S01]  /*4610*/  IMAD.WIDE.U32 R2, R3, UR8, R18 ;  /* 0x0000000803027c25 */ /* 0x000fe2000f8e0012 */
[----:B------:R-:W-:Y:S02]  /*4620*/  ULDC.64 UR8, c[0x0][0x640] ;  /* 0x0001900000087ab9 */ /* 0x000fe40000000a00 */
[----:B------:R-:W-:Y:S01]  /*4630*/  ISETP.NE.U32.AND P0, PT, RZ, UR8, PT ;  /* 0x00000008ff007c0c */ /* 0x000fe2000bf05070 */
[----:B------:R-:W-:Y:S02]  /*4640*/  IMAD.IADD R3, R3, 0x1, R5 ;  /* 0x0000000103037824 */ /* 0x000fe400078e0205 */
[----:B-1----:R-:W-:Y:S01]  /*4650*/  IMAD.MOV R22, RZ, RZ, -R22 ;  /* 0x000000ffff167224 */ /* 0x002fe200078e0a16 */
[----:B------:R-:W-:-:S02]  /*4660*/  ISETP.NE.AND.EX P0, PT, RZ, UR9, PT, P0 ;  /* 0x00000009ff007c0c */ /* 0x000fc4000bf05300 */
[----:B------:R-:W-:Y:S01]  /*4670*/  SHF.R.U64 R21, R2, UR7, R3 ;  /* 0x0000000702157c19 */ /* 0x000fe20008001203 */
[----:B0-----:R-:W-:Y:S01]  /*4680*/  IMAD R15, R4, R22, R15 ;  /* 0x00000016040f7224 */ /* 0x001fe200078e020f */
[----:B------:R-:W-:Y:S01]  /*4690*/  SHF.R.U32.HI R2, RZ, UR7, R3 ;  /* 0x00000007ff027c19 */ /* 0x000fe20008011603 */
[----:B------:R-:W-:Y:S01]  /*46a0*/  ULDC UR7, c[0x0][0x608] ;  /* 0x0001820000077ab9 */ /* 0x000fe20000000800 */
[----:B---3--:R-:W-:Y:S02]  /*46b0*/  IMAD.MOV R4, RZ, RZ, -R23 ;  /* 0x000000ffff047224 */ /* 0x008fe400078e0a17 */
[--C-:B------:R-:W-:Y:S02]  /*46c0*/  SHF.R.U64 R22, R21, UR7, R2.reuse ;  /* 0x0000000715167c19 */ /* 0x100fe40008001202 */
[----:B------:R-:W-:Y:S01]  /*46d0*/  SHF.R.U32.HI R3, RZ, UR7, R2 ;  /* 0x00000007ff037c19 */ /* 0x000fe20008011602 */
[----:B------:R-:W-:Y:S01]  /*46e0*/  ULDC UR7, c[0x0][0x658] ;  /* 0x0001960000077ab9 */ /* 0x000fe20000000800 */
[----:B--2---:R-:W-:-:S02]  /*46f0*/  @P2 IMAD R15, R25, R4, R20 ;  /* 0x00000004190f2224 */ /* 0x004fc400078e0214 */
[--C-:B------:R-:W-:Y:S02]  /*4700*/  SHF.R.U64 R20, R22, UR7, R3.reuse ;  /* 0x0000000716147c19 */ /* 0x100fe40008001203 */
[----:B------:R-:W-:-:S03]  /*4710*/  SHF.R.U32.HI R23, RZ, UR7, R3 ;  /* 0x00000007ff177c19 */ /* 0x000fc60008011603 */
[----:B------:R-:W-:Y:S02]  /*4720*/  IMAD.MOV.U32 R4, RZ, RZ, R20 ;  /* 0x000000ffff047224 */ /* 0x000fe400078e0014 */
[----:B------:R-:W-:Y:S01]  /*4730*/  IMAD.MOV.U32 R3, RZ, RZ, R23 ;  /* 0x000000ffff037224 */ /* 0x000fe200078e0017 */
[----:B------:R-:W-:Y:S06]  /*4740*/  @!P0 BRA `(.L_x_64) ;  /* 0x00000000002c8947 */ /* 0x000fec0003800000 */
        /* <DEDUP_REMOVED lines=9> */
[----:B------:R-:W-:-:S04]  /*47e0*/  IMAD.WIDE.U32.X R2, R23, UR9, R2, P1 ;  /* 0x0000000917027c25 */ /* 0x000fc800088e0402 */
[----:B------:R-:W-:-:S07]  /*47f0*/  IMAD.MOV.U32 R4, RZ, RZ, R2 ;  /* 0x000000ffff047224 */ /* 0x000fce00078e0002 */
.L_x_64:
[----:B------:R-:W-:Y:S01]  /*4800*/  ULDC UR7, c[0x0][0x648] ;  /* 0x0001920000077ab9 */ /* 0x000fe20000000800 */
[----:B------:R-:W-:Y:S01]  /*4810*/  LOP3.LUT R2, R22, UR6, RZ, 0xc0, !PT ;  /* 0x0000000616027c12 */ /* 0x000fe2000f8ec0ff */
[----:B------:R-:W-:Y:S01]  /*4820*/  ULDC UR8, c[0x0][0x610] ;  /* 0x0001840000087ab9 */ /* 0x000fe20000000800 */
[----:B------:R-:W-:Y:S01]  /*4830*/  SHF.R.U64 R3, R4, UR7, R3 ;  /* 0x0000000704037c19 */ /* 0x000fe20008001203 */
[----:B------:R-:W-:Y:S01]  /*4840*/  ULDC UR7, c[0x0][0x638] ;  /* 0x00018e0000077ab9 */ /* 0x000fe20000000800 */
[----:B------:R-:W-:-:S03]  /*4850*/  LOP3.LUT R21, R21, UR4, RZ, 0xc0, !PT ;  /* 0x0000000415157c12 */ /* 0x000fc6000f8ec0ff */
[----:B------:R-:W-:Y:S02]  /*4860*/  IMAD.MOV R5, RZ, RZ, -R3 ;  /* 0x000000ffff057224 */ /* 0x000fe400078e0a03 */
[----:B------:R-:W-:Y:S02]  /*4870*/  IMAD R2, R3, UR5, R2 ;  /* 0x0000000503027c24 */ /* 0x000fe4000f8e0202 */
[----:B------:R-:W-:Y:S01]  /*4880*/  IMAD R20, R5, UR7, R20 ;  /* 0x0000000705147c24 */ /* 0x000fe2000f8e0214 */
[----:B------:R-:W-:Y:S01]  /*4890*/  ULDC UR7, c[0x0][0x600] ;  /* 0x0001800000077ab9 */ /* 0x000fe20000000800 */
[----:B------:R-:W-:Y:S02]  /*48a0*/  IMAD R15, R2, UR8, R15 ;  /* 0x00000008020f7c24 */ /* 0x000fe4000f8e020f */
[----:B------:R-:W-:Y:S02]  /*48b0*/  IMAD R20, R20, UR7, R21 ;  /* 0x0000000714147c24 */ /* 0x000fe4000f8e0215 */
[----:B------:R-:W-:-:S03]  /*48c0*/  IMAD.MOV.U32 R2, RZ, RZ, 0x1 ;  /* 0x00000001ff027424 */ /* 0x000fc600078e00ff */
[----:B------:R-:W-:Y:S02]  /*48d0*/  SEL R22, R20, R15, !P2 ;  /* 0x0000000f14167207 */ /* 0x000fe40005000000 */
[----:B------:R-:W-:Y:S01]  /*48e0*/  SEL R21, R15, R20, !P2 ;  /* 0x000000140f157207 */ /* 0x000fe20005000000 */
[----:B------:R-:W-:-:S07]  /*48f0*/  IMAD.MOV.U32 R20, RZ, RZ, R14 ;  /* 0x000000ffff147224 */ /* 0x000fce00078e000e */
.L_x_62:
[----:B------:R-:W-:Y:S05]  /*4900*/  BSYNC B1 ;  /* 0x0000000000017941 */ /* 0x000fea0003800000 */
.L_x_61:
[----:B------:R-:W-:-:S13]  /*4910*/  LOP3.LUT P0, RZ, R2, 0xff, RZ, 0xc0, !PT ;  /* 0x000000ff02ff7812 */ /* 0x000fda000780c0ff */
[----:B------:R-:W-:Y:S05]  /*4920*/  @P0 BRA `(.L_x_65) ;  /* 0xfffffff400100947 */ /* 0x000fea000383ffff */
[----:B------:R-:W-:Y:S05]  /*4930*/  BSYNC B0 ;  /* 0x0000000000007941 */ /* 0x000fea0003800000 */
.L_x_54:
[----:B------:R-:W-:-:S03]  /*4940*/  UMOV UR7, 0xffffffff ;  /* 0xffffffff00077882 */ /* 0x000fc60000000000 */
[----:B------:R-:W-:Y:S05]  /*4950*/  BRA.DIV UR7, `(.L_x_66) ;  /* 0x00000006075c7947 */ /* 0x000fea000b800000 */
[----:B------:R-:W-:-:S13]  /*4960*/  ELECT P6, URZ, PT ;  /* 0x00000000003f782f */ /* 0x000fda00038c0000 */
.L_x_82:
[----:B------:R-:W-:Y:S04]  /*4970*/  BSSY B0, `(.L_x_67) ;  /* 0x000003d000007945 */ /* 0x000fe80003800000 */
[----:B------:R-:W-:Y:S05]  /*4980*/  @!P6 BRA `(.L_x_68) ;  /* 0x0000000000ece947 */ /* 0x000fea0003800000 */
[----:B------:R-:W-:-:S04]  /*4990*/  LOP3.LUT R16, R16, 0x2, RZ, 0xfc, !PT ;  /* 0x0000000210107812 */ /* 0x000fc800078efcff */
[----:B------:R-:W-:-:S13]  /*49a0*/  ISETP.NE.AND P0, PT, R16, 0x3, PT ;  /* 0x000000031000780c */ /* 0x000fda0003f05270 */
[----:B------:R-:W-:Y:S05]  /*49b0*/  @!P0 BRA `(.L_x_69) ;  /* 0x0000000000048947 */ /* 0x000fea0003800000 */
[----:B------:R-:W-:Y:S01]  /*49c0*/  BPT.TRAP 0x1 ;  /* 0x000000040000795c */ /* 0x000fe20000300000 */
.L_x_69:
[----:B------:R-:W0:Y:S01]  /*49d0*/  S2R R3, SR_CgaCtaId ;  /* 0x0000000000037919 */ /* 0x000e220000008800 */
[----:B------:R-:W-:Y:S02]  /*49e0*/  MOV R0, 0x400 ;  /* 0x0000040000007802 */ /* 0x000fe40000000f00 */
[----:B------:R-:W-:Y:S02]  /*49f0*/  SHF.L.U32 R2, R6, 0x1f, RZ ;  /* 0x0000001f06027819 */ /* 0x000fe400000006ff */
[----:B0-----:R-:W-:-:S05]  /*4a00*/  LEA R0, R3, R0, 0x18 ;  /* 0x0000000003007211 */ /* 0x001fca00078ec0ff */
[----:B------:R-:W-:-:S04]  /*4a10*/  VIADD R0, R0, 0x30 ;  /* 0x0000003000007836 */ /* 0x000fc80000000000 */
[C---:B------:R-:W-:Y:S02]  /*4a20*/  IMAD R5, R7.reuse, 0x8, R0 ;  /* 0x0000000807057824 */ /* 0x040fe400078e0200 */
[----:B------:R-:W-:Y:S02]  /*4a30*/  VIADD R7, R7, 0x1 ;  /* 0x0000000107077836 */ /* 0x000fe40000000000 */
[----:B------:R-:W0:Y:S03]  /*4a40*/  SYNCS.PHASECHK.TRANS64.TRYWAIT P0, [R5+URZ], R2 ;  /* 0x00000002050075a7 */ /* 0x000e26000800017f */
[----:B------:R-:W-:-:S04]  /*4a50*/  ISETP.NE.AND P1, PT, R7, 0x6, PT ;  /* 0x000000060700780c */ /* 0x000fc80003f25270 */
[----:B------:R-:W-:Y:S02]  /*4a60*/  SEL R3, RZ, 0x1, P1 ;  /* 0x00000001ff037807 */ /* 0x000fe40000800000 */
[----:B------:R-:W-:Y:S02]  /*4a70*/  SEL R7, R7, RZ, P1 ;  /* 0x000000ff07077207 */ /* 0x000fe40000800000 */
[----:B------:R-:W-:-:S03]  /*4a80*/  LOP3.LUT R6, R6, R3, RZ, 0x3c, !PT ;  /* 0x0000000306067212 */ /* 0x000fc600078e3cff */
[----:B------:R-:W-:Y:S01]  /*4a90*/  IMAD R9, R7, 0x8, R0 ;  /* 0x0000000807097824 */ /* 0x000fe200078e0200 */
[----:B------:R-:W-:Y:S01]  /*4aa0*/  SHF.L.U32 R4, R6, 0x1f, RZ ;  /* 0x0000001f06047819 */ /* 0x000fe200000006ff */
[----:B0-----:R-:W-:Y:S06]  /*4ab0*/  @!P0 BRA `(.L_x_70) ;  /* 0x0000000400248947 */ /* 0x001fec0003800000 */
.L_x_83:
[----:B------:R-:W1:Y:S01]  /*4ac0*/  SYNCS.PHASECHK.TRANS64.TRYWAIT P0, [R9+URZ], R4 ;  /* 0x00000004090075a7 */ /* 0x000e62000800017f */
[----:B0-----:R-:W-:-:S05]  /*4ad0*/  VIADD R2, R7, 0x1 ;  /* 0x0000000107027836 */ /* 0x001fca0000000000 */
[----:B------:R-:W-:-:S04]  /*4ae0*/  ISETP.NE.AND P1, PT, R2, 0x6, PT ;  /* 0x000000060200780c */ /* 0x000fc80003f25270 */
[----:B------:R-:W-:Y:S02]  /*4af0*/  SEL R3, RZ, 0x1, P1 ;  /* 0x00000001ff037807 */ /* 0x000fe40000800000 */
[----:B------:R-:W-:Y:S02]  /*4b00*/  SEL R7, R2, RZ, P1 ;  /* 0x000000ff02077207 */ /* 0x000fe40000800000 */
[----:B------:R-:W-:-:S03]  /*4b10*/  LOP3.LUT R6, R6, R3, RZ, 0x3c, !PT ;  /* 0x0000000306067212 */ /* 0x000fc600078e3cff */
[----:B------:R-:W-:Y:S01]  /*4b20*/  IMAD R8, R7, 0x8, R0 ;  /* 0x0000000807087824 */ /* 0x000fe200078e0200 */
[----:B------:R-:W-:Y:S01]  /*4b30*/  SHF.L.U32 R5, R6, 0x1f, RZ ;  /* 0x0000001f06057819 */ /* 0x000fe200000006ff */
[----:B-1----:R-:W-:Y:S06]  /*4b40*/  @!P0 BRA `(.L_x_71) ;  /* 0x0000000400148947 */ /* 0x002fec0003800000 */
.L_x_84:
[----:B------:R-:W1:Y:S01]  /*4b50*/  SYNCS.PHASECHK.TRANS64.TRYWAIT P0, [R8+URZ], R5 ;  /* 0x00000005080075a7 */ /* 0x000e62000800017f */
[----:B------:R-:W-:-:S05]  /*4b60*/  VIADD R2, R7, 0x1 ;  /* 0x0000000107027836 */ /* 0x000fca0000000000 */
[----:B------:R-:W-:-:S04]  /*4b70*/  ISETP.NE.AND P1, PT, R2, 0x6, PT ;  /* 0x000000060200780c */ /* 0x000fc80003f25270 */
[----:B------:R-:W-:Y:S02]  /*4b80*/  SEL R3, RZ, 0x1, P1 ;  /* 0x00000001ff037807 */ /* 0x000fe40000800000 */
[----:B------:R-:W-:Y:S02]  /*4b90*/  SEL R7, R2, RZ, P1 ;  /* 0x000000ff02077207 */ /* 0x000fe40000800000 */
[----:B------:R-:W-:-:S03]  /*4ba0*/  LOP3.LUT R6, R6, R3, RZ, 0x3c, !PT ;  /* 0x0000000306067212 */ /* 0x000fc600078e3cff */
[----:B0-----:R-:W-:Y:S01]  /*4bb0*/  IMAD R9, R7, 0x8, R0 ;  /* 0x0000000807097824 */ /* 0x001fe200078e0200 */
[----:B------:R-:W-:Y:S01]  /*4bc0*/  SHF.L.U32 R4, R6, 0x1f, RZ ;  /* 0x0000001f06047819 */ /* 0x000fe200000006ff */
[----:B-1----:R-:W-:Y:S06]  /*4bd0*/  @!P0 BRA `(.L_x_72) ;  /* 0x0000000400048947 */ /* 0x002fec0003800000 */
.L_x_85:
[----:B------:R-:W1:Y:S01]  /*4be0*/  SYNCS.PHASECHK.TRANS64.TRYWAIT P0, [R9+URZ], R4 ;  /* 0x00000004090075a7 */ /* 0x000e62000800017f */
[----:B------:R-:W-:-:S05]  /*4bf0*/  VIADD R2, R7, 0x1 ;  /* 0x0000000107027836 */ /* 0x000fca0000000000 */
[----:B------:R-:W-:-:S04]  /*4c00*/  ISETP.NE.AND P1, PT, R2, 0x6, PT ;  /* 0x000000060200780c */ /* 0x000fc80003f25270 */
[----:B------:R-:W-:Y:S02]  /*4c10*/  SEL R3, RZ, 0x1, P1 ;  /* 0x00000001ff037807 */ /* 0x000fe40000800000 */
[----:B------:R-:W-:Y:S02]  /*4c20*/  SEL R7, R2, RZ, P1 ;  /* 0x000000ff02077207 */ /* 0x000fe40000800000 */
[----:B------:R-:W-:-:S03]  /*4c30*/  LOP3.LUT R11, R6, R3, RZ, 0x3c, !PT ;  /* 0x00000003060b7212 */ /* 0x000fc600078e3cff */
[----:B------:R-:W-:Y:S01]  /*4c40*/  IMAD R6, R7, 0x8, R0 ;  /* 0x0000000807067824 */ /* 0x000fe200078e0200 */
[----:B0-----:R-:W-:Y:S01]  /*4c50*/  SHF.L.U32 R5, R11, 0x1f, RZ ;  /* 0x0000001f0b057819 */ /* 0x001fe200000006ff */
[----:B-1----:R-:W-:Y:S06]  /*4c60*/  @!P0 BRA `(.L_x_73) ;  /* 0x0000000000f48947 */ /* 0x002fec0003800000 */
.L_x_86:
[----:B------:R-:W1:Y:S01]  /*4c70*/  SYNCS.PHASECHK.TRANS64.TRYWAIT P0, [R6+URZ], R5 ;  /* 0x00000005060075a7 */ /* 0x000e62000800017f */
[----:B------:R-:W-:-:S05]  /*4c80*/  VIADD R2, R7, 0x1 ;  /* 0x0000000107027836 */ /* 0x000fca0000000000 */
[----:B------:R-:W-:-:S04]  /*4c90*/  ISETP.NE.AND P1, PT, R2, 0x6, PT ;  /* 0x000000060200780c */ /* 0x000fc80003f25270 */
[----:B0-----:R-:W-:Y:S02]  /*4ca0*/  SEL R4, RZ, 0x1, P1 ;  /* 0x00000001ff047807 */ /* 0x001fe40000800000 */
[----:B------:R-:W-:Y:S02]  /*4cb0*/  SEL R3, R2, RZ, P1 ;  /* 0x000000ff02037207 */ /* 0x000fe40000800000 */
[----:B------:R-:W-:Y:S01]  /*4cc0*/  LOP3.LUT R4, R11, R4, RZ, 0x3c, !PT ;  /* 0x000000040b047212 */ /* 0x000fe200078e3cff */
[----:B-1----:R-:W-:Y:S06]  /*4cd0*/  @!P0 BRA `(.L_x_74) ;  /* 0x0000000000ec8947 */ /* 0x002fec0003800000 */
.L_x_87:
[----:B------:R-:W-:Y:S01]  /*4ce0*/  IMAD R3, R3, 0x8, R0 ;  /* 0x0000000803037824 */ /* 0x000fe200078e0200 */
[----:B------:R-:W-:-:S07]  /*4cf0*/  SHF.L.U32 R0, R4, 0x1f, RZ ;  /* 0x0000001f04007819 */ /* 0x000fce00000006ff */
.L_x_75:
[----:B-1----:R1:W2:Y:S02]  /*4d00*/  SYNCS.PHASECHK.TRANS64.TRYWAIT P0, [R3+URZ], R0 ;  /* 0x00000000030075a7 */ /* 0x0022a4000800017f */
[----:B--2---:R-:W-:Y:S05]  /*4d10*/  @!P0 NANOSLEEP.SYNCS 0x989680 ;  /* 0x009896800000895d */ /* 0x004fea0003900000 */
[----:B------:R-:W2:Y:S02]  /*4d20*/  @!P0 SYNCS.PHASECHK.TRANS64 P0, [R3+URZ], R0 ;  /* 0x00000000030085a7 */ /* 0x000ea4000800007f */
[----:B--2---:R-:W-:Y:S05]  /*4d30*/  @!P0 BRA `(.L_x_75) ;  /* 0xfffffffc00f08947 */ /* 0x004fea000383ffff */
.L_x_68:
[----:B------:R-:W-:Y:S05]  /*4d40*/  BSYNC B0 ;  /* 0x0000000000007941 */ /* 0x000fea0003800000 */
.L_x_67:
[----:B------:R-:W-:Y:S05]  /*4d50*/  EXIT ;  /* 0x000000000000794d */ /* 0x000fea0003800000 */
.L_x_21:
[----:B-1----:R1:W2:Y:S02]  /*4d60*/  SYNCS.PHASECHK.TRANS64.TRYWAIT P1, [R3+URZ], R0 ;  /* 0x00000000030075a7 */ /* 0x0022a4000802017f */
[----:B--2---:R-:W-:Y:S05]  /*4d70*/  @!P1 NANOSLEEP.SYNCS 0x989680 ;  /* 0x009896800000995d */ /* 0x004fea0003900000 */
[----:B------:R-:W2:Y:S02]  /*4d80*/  @!P1 SYNCS.PHASECHK.TRANS64 P1, [R3+URZ], R0 ;  /* 0x00000000030095a7 */ /* 0x000ea4000802007f */
[----:B--2---:R-:W-:Y:S05]  /*4d90*/  @!P1 BRA `(.L_x_21) ;  /* 0xfffffffc00f09947 */ /* 0x004fea000383ffff */
[----:B------:R-:W-:Y:S05]  /*4da0*/  BRA `(.L_x_20) ;  /* 0xffffffc800847947 */ /* 0x000fea000383ffff */
.L_x_26:
[----:B-1----:R1:W2:Y:S02]  /*4db0*/  SYNCS.PHASECHK.TRANS64.TRYWAIT P1, [R4+URZ], R3 ;  /* 0x00000003040075a7 */ /* 0x0022a4000802017f */
[----:B--2---:R-:W-:Y:S05]  /*4dc0*/  @!P1 NANOSLEEP.SYNCS 0x989680 ;  /* 0x009896800000995d */ /* 0x004fea0003900000 */
[----:B------:R-:W2:Y:S02]  /*4dd0*/  @!P1 SYNCS.PHASECHK.TRANS64 P1, [R4+URZ], R3 ;  /* 0x00000003040095a7 */ /* 0x000ea4000802007f */
[----:B--2---:R-:W-:Y:S05]  /*4de0*/  @!P1 BRA `(.L_x_26) ;  /* 0xfffffffc00f09947 */ /* 0x004fea000383ffff */
[----:B------:R-:W-:Y:S05]  /*4df0*/  BRA `(.L_x_25) ;  /* 0xffffffcc00d07947 */ /* 0x000fea000383ffff */
.L_x_55:
[----:B------:R-:W-:Y:S01]  /*4e00*/  BSSY B1, `(.L_x_76) ;  /* 0x0000006000017945 */ /* 0x000fe20003800000 */
[----:B------:R-:W-:-:S07]  /*4e10*/  IMAD.MOV.U32 R15, RZ, RZ, -0x1 ;  /* 0xffffffffff0f7424 */ /* 0x000fce00078e00ff */
[----:B------:R-:W-:Y:S05]  /*4e20*/  WARPSYNC.COLLECTIVE R15, `(.L_x_77) ;  /* 0x000000000f0c7348 */ /* 0x000fea0003c00000 */
[----:B------:R-:W-:Y:S02]  /*4e30*/  ELECT P6, UR62, PT ;  /* 0x00000000003e782f */ /* 0x000fe400038c0000 */
[----:B------:R-:W-:Y:S01]  /*4e40*/  MOV R14, UR62 ;  /* 0x0000003e000e7c02 */ /* 0x000fe20008000f00 */
[----:B------:R-:W-:Y:S10]  /*4e50*/  ENDCOLLECTIVE ;  /* 0x000000000000791b */ /* 0x000ff40003800000 */
.L_x_77:
[----:B------:R-:W-:Y:S05]  /*4e60*/  BSYNC B1 ;  /* 0x0000000000017941 */ /* 0x000fea0003800000 */
.L_x_76:
[----:B------:R-:W-:Y:S05]  /*4e70*/  BRA `(.L_x_78) ;  /* 0xffffffec00c87947 */ /* 0x000fea000383ffff */
.L_x_58:
[----:B0-----:R0:W1:Y:S02]  /*4e80*/  SYNCS.PHASECHK.TRANS64.TRYWAIT P0, [R15+URZ+0x30], R4 ;  /* 0x000030040f0075a7 */ /* 0x001064000800017f */
[----:B-1----:R-:W-:Y:S05]  /*4e90*/  @!P0 NANOSLEEP.SYNCS 0x989680 ;  /* 0x009896800000895d */ /* 0x002fea0003900000 */
[----:B------:R-:W1:Y:S02]  /*4ea0*/  @!P0 SYNCS.PHASECHK.TRANS64 P0, [R15+URZ+0x30], R4 ;  /* 0x000030040f0085a7 */ /* 0x000e64000800007f */
[----:B-1----:R-:W-:Y:S05]  /*4eb0*/  @!P0 BRA `(.L_x_58) ;  /* 0xfffffffc00f08947 */ /* 0x002fea000383ffff */
[----:B------:R-:W-:Y:S05]  /*4ec0*/  BRA `(.L_x_79) ;  /* 0xfffffff000007947 */ /* 0x000fea000383ffff */
.L_x_66:
[----:B------:R-:W-:Y:S01]  /*4ed0*/  BSSY B0, `(.L_x_80) ;  /* 0x0000006000007945 */ /* 0x000fe20003800000 */
[----:B------:R-:W-:-:S07]  /*4ee0*/  IMAD.MOV.U32 R15, RZ, RZ, -0x1 ;  /* 0xffffffffff0f7424 */ /* 0x000fce00078e00ff */
[----:B------:R-:W-:Y:S05]  /*4ef0*/  WARPSYNC.COLLECTIVE R15, `(.L_x_81) ;  /* 0x000000000f0c7348 */ /* 0x000fea0003c00000 */
[----:B------:R-:W-:Y:S02]  /*4f00*/  ELECT P6, UR62, PT ;  /* 0x00000000003e782f */ /* 0x000fe400038c0000 */
[----:B------:R-:W-:Y:S01]  /*4f10*/  MOV R14, UR62 ;  /* 0x0000003e000e7c02 */ /* 0x000fe20008000f00 */
[----:B------:R-:W-:Y:S10]  /*4f20*/  ENDCOLLECTIVE ;  /* 0x000000000000791b */ /* 0x000ff40003800000 */
.L_x_81:
[----:B------:R-:W-:Y:S05]  /*4f30*/  BSYNC B0 ;  /* 0x0000000000007941 */ /* 0x000fea0003800000 */
.L_x_80:
[----:B------:R-:W-:Y:S05]  /*4f40*/  BRA `(.L_x_82) ;  /* 0xfffffff800887947 */ /* 0x000fea000383ffff */
.L_x_70:
[----:B0-----:R0:W1:Y:S02]  /*4f50*/  SYNCS.PHASECHK.TRANS64.TRYWAIT P0, [R5+URZ], R2 ;  /* 0x00000002050075a7 */ /* 0x001064000800017f */
[----:B-1----:R-:W-:Y:S05]  /*4f60*/  @!P0 NANOSLEEP.SYNCS 0x989680 ;  /* 0x009896800000895d */ /* 0x002fea0003900000 */
[----:B------:R-:W1:Y:S02]  /*4f70*/  @!P0 SYNCS.PHASECHK.TRANS64 P0, [R5+URZ], R2 ;  /* 0x00000002050085a7 */ /* 0x000e64000800007f */
[----:B-1----:R-:W-:Y:S05]  /*4f80*/  @!P0 BRA `(.L_x_70) ;  /* 0xfffffffc00f08947 */ /* 0x002fea000383ffff */
[----:B------:R-:W-:Y:S05]  /*4f90*/  BRA `(.L_x_83) ;  /* 0xfffffff800c87947 */ /* 0x000fea000383ffff */
.L_x_71:
[----:B0-----:R0:W1:Y:S02]  /*4fa0*/  SYNCS.PHASECHK.TRANS64.TRYWAIT P0, [R9+URZ], R4 ;  /* 0x00000004090075a7 */ /* 0x001064000800017f */
[----:B-1----:R-:W-:Y:S05]  /*4fb0*/  @!P0 NANOSLEEP.SYNCS 0x989680 ;  /* 0x009896800000895d */ /* 0x002fea0003900000 */
[----:B------:R-:W1:Y:S02]  /*4fc0*/  @!P0 SYNCS.PHASECHK.TRANS64 P0, [R9+URZ], R4 ;  /* 0x00000004090085a7 */ /* 0x000e64000800007f */
[----:B-1----:R-:W-:Y:S05]  /*4fd0*/  @!P0 BRA `(.L_x_71) ;  /* 0xfffffffc00f08947 */ /* 0x002fea000383ffff */
[----:B------:R-:W-:Y:S05]  /*4fe0*/  BRA `(.L_x_84) ;  /* 0xfffffff800d87947 */ /* 0x000fea000383ffff */
.L_x_72:
[----:B0-----:R0:W1:Y:S02]  /*4ff0*/  SYNCS.PHASECHK.TRANS64.TRYWAIT P0, [R8+URZ], R5 ;  /* 0x00000005080075a7 */ /* 0x001064000800017f */
[----:B-1----:R-:W-:Y:S05]  /*5000*/  @!P0 NANOSLEEP.SYNCS 0x989680 ;  /* 0x009896800000895d */ /* 0x002fea0003900000 */
[----:B------:R-:W1:Y:S02]  /*5010*/  @!P0 SYNCS.PHASECHK.TRANS64 P0, [R8+URZ], R5 ;  /* 0x00000005080085a7 */ /* 0x000e64000800007f */
[----:B-1----:R-:W-:Y:S05]  /*5020*/  @!P0 BRA `(.L_x_72) ;  /* 0xfffffffc00f08947 */ /* 0x002fea000383ffff */
[----:B------:R-:W-:Y:S05]  /*5030*/  BRA `(.L_x_85) ;  /* 0xfffffff800e87947 */ /* 0x000fea000383ffff */
.L_x_73:
[----:B0-----:R0:W1:Y:S02]  /*5040*/  SYNCS.PHASECHK.TRANS64.TRYWAIT P0, [R9+URZ], R4 ;  /* 0x00000004090075a7 */ /* 0x001064000800017f */
[----:B-1----:R-:W-:Y:S05]  /*5050*/  @!P0 NANOSLEEP.SYNCS 0x989680 ;  /* 0x009896800000895d */ /* 0x002fea0003900000 */
[----:B------:R-:W1:Y:S02]  /*5060*/  @!P0 SYNCS.PHASECHK.TRANS64 P0, [R9+URZ], R4 ;  /* 0x00000004090085a7 */ /* 0x000e64000800007f */
[----:B-1----:R-:W-:Y:S05]  /*5070*/  @!P0 BRA `(.L_x_73) ;  /* 0xfffffffc00f08947 */ /* 0x002fea000383ffff */
[----:B------:R-:W-:Y:S05]  /*5080*/  BRA `(.L_x_86) ;  /* 0xfffffff800f87947 */ /* 0x000fea000383ffff */
.L_x_74:
[----:B0-----:R0:W1:Y:S02]  /*5090*/  SYNCS.PHASECHK.TRANS64.TRYWAIT P0, [R6+URZ], R5 ;  /* 0x00000005060075a7 */ /* 0x001064000800017f */
[----:B-1----:R-:W-:Y:S05]  /*50a0*/  @!P0 NANOSLEEP.SYNCS 0x989680 ;  /* 0x009896800000895d */ /* 0x002fea0003900000 */
[----:B------:R-:W1:Y:S02]  /*50b0*/  @!P0 SYNCS.PHASECHK.TRANS64 P0, [R6+URZ], R5 ;  /* 0x00000005060085a7 */ /* 0x000e64000800007f */
[----:B-1----:R-:W-:Y:S05]  /*50c0*/  @!P0 BRA `(.L_x_74) ;  /* 0xfffffffc00f08947 */ /* 0x002fea000383ffff */
[----:B------:R-:W-:Y:S05]  /*50d0*/  BRA `(.L_x_87) ;  /* 0xfffffffc00007947 */ /* 0x000fea000383ffff */
.L_x_88:
[----:B------:R-:W-:-:S00]  /*50e0*/  BRA `(.L_x_88) ;  /* 0xfffffffc00fc7947 */ /* 0x000fc0000383ffff */
[----:B------:R-:W-:-:S00]  /*50f0*/  NOP ;  /* 0x0000000000007918 */ /* 0x000fc00000000000 */
        /* <DEDUP_REMOVED lines=8> */
.L_x_89:


//--------------------- .nv.global.init           --------------------------
	.section	.nv.global.init,"aw",@progbits
.nv.global.init:
	.type		$str$22,@object
	.size		$str$22,($str$23 - $str$22)
$str$22:
        /*0000*/ 	.byte	0x6b, 0x5f, 0x74, 0x69, 0x6c, 0x65, 0x5f, 0x63, 0x6f, 0x75, 0x6e, 0x74, 0x20, 0x3e, 0x3d, 0x20
        /*0010*/ 	.byte	0x31, 0x00
	.type		$str$23,@object
	.size		$str$23,(__unnamed_1 - $str$23)
$str$23:
        /*0012*/ 	.byte	0x2f, 0x74, 0x6d, 0x70, 0x2f, 0x63, 0x75, 0x74, 0x6c, 0x61, 0x73, 0x73, 0x5f, 0x73, 0x77, 0x65
        /*0022*/ 	.byte	0x65, 0x70, 0x5f, 0x73, 0x72, 0x63, 0x2f, 0x69, 0x6e, 0x63, 0x6c, 0x75, 0x64, 0x65, 0x2f, 0x63
        /*0032*/ 	.byte	0x75, 0x74, 0x6c, 0x61, 0x73, 0x73, 0x2f, 0x67, 0x65, 0x6d, 0x6d, 0x2f, 0x63, 0x6f, 0x6c, 0x6c
        /*0042*/ 	.byte	0x65, 0x63, 0x74, 0x69, 0x76, 0x65, 0x2f, 0x73, 0x6d, 0x39, 0x30, 0x5f, 0x6d, 0x6d, 0x61, 0x5f
        /*0052*/ 	.byte	0x74, 0x6d, 0x61, 0x5f, 0x67, 0x6d, 0x6d, 0x61, 0x5f, 0x73, 0x73, 0x5f, 0x77, 0x61, 0x72, 0x70
        /*0062*/ 	.byte	0x73, 0x70, 0x65, 0x63, 0x69, 0x61, 0x6c, 0x69, 0x7a, 0x65, 0x64, 0x2e, 0x68, 0x70, 0x70, 0x00
	.type		__unnamed_1,@object
	.size		__unnamed_1,(.L_0 - __unnamed_1)
__unnamed_1:
        /*0072*/ 	.byte	0x76, 0x6f, 0x69, 0x64, 0x20, 0x63, 0x75, 0x74, 0x6c, 0x61, 0x73, 0x73, 0x3a, 0x3a, 0x67, 0x65
        /* <DEDUP_REMOVED lines=180> */
        /*0bc2*/ 	.byte	0x5d, 0x00
.L_0:


//--------------------- .nv.shared._ZN7cutlass13device_kernelINS_4gemm6kernel13GemmUniversalIN4cute5tupleIJiiiiEEENS1_10collective13CollectiveMmaINS1_34MainloopSm90TmaGmmaWarpSpecializedILi6ENS5_IJNS4_1CILi2EEENSA_ILi1EEESC_EEENS1_35KernelTmaWarpSpecializedCooperativeEEENS5_IJNSA_ILi128EEENSA_ILi16EEESG_EEENS_6half_tENS5_IJlSC_lEEESJ_SK_NS4_8TiledMMAINS4_8MMA_AtomIJNS4_4SM904GMMA25MMA_64x16x16_F32F16F16_SSILNSO_5MajorE0ELSQ_0ELNSO_7ScaleInE1ELSR_1EEEEEENS4_6LayoutISD_NS5_IJSC_NSA_ILi0EEESV_EEEEENS5_IJNS4_10UnderscoreESY_SY_EEEEENS4_13SM90_TMA_LOADENS4_14ComposedLayoutINS4_7SwizzleILi3ELi4ELi3EEENS4_18smem_ptr_flag_bitsILi16EEENSU_INS5_IJNSA_ILi8EEENSA_ILi64EEEEEENS5_IJS18_SC_EEEEEEEvNS4_8identityENS4_23SM90_TMA_LOAD_MULTICASTES1C_vS1D_EENS_8epilogue10collective6detail29Sm90TmaWarpSpecializedAdapterINS1H_15DefaultEpilogueISJ_SK_SK_NS1G_6thread17LinearCombinationISJ_Li1EffLNS1L_9ScaleType4KindE0ELNS_15FloatRoundStyleE2ESJ_EENS1_15EpilogueDefaultEEEEEvvEEEEvNT_6ParamsE --------------------------
	.section	.nv.shared._ZN7cutlass13device_kernelINS_4gemm6kernel13GemmUniversalIN4cute5tupleIJiiiiEEENS1_10collective13CollectiveMmaINS1_34MainloopSm90TmaGmmaWarpSpecializedILi6ENS5_IJNS4_1CILi2EEENSA_ILi1EEESC_EEENS1_35KernelTmaWarpSpecializedCooperativeEEENS5_IJNSA_ILi128EEENSA_ILi16EEESG_EEENS_6half_tENS5_IJlSC_lEEESJ_SK_NS4_8TiledMMAINS4_8MMA_AtomIJNS4_4SM904GMMA25MMA_64x16x16_F32F16F16_SSILNSO_5MajorE0ELSQ_0ELNSO_7ScaleInE1ELSR_1EEEEEENS4_6LayoutISD_NS5_IJSC_NSA_ILi0EEESV_EEEEENS5_IJNS4_10UnderscoreESY_SY_EEEEENS4_13SM90_TMA_LOADENS4_14ComposedLayoutINS4_7SwizzleILi3ELi4ELi3EEENS4_18smem_ptr_flag_bitsILi16EEENSU_INS5_IJNSA_ILi8EEENSA_ILi64EEEEEENS5_IJS18_SC_EEEEEEEvNS4_8identityENS4_23SM90_TMA_LOAD_MULTICASTES1C_vS1D_EENS_8epilogue10collective6detail29Sm90TmaWarpSpecializedAdapterINS1H_15DefaultEpilogueISJ_SK_SK_NS1G_6thread17LinearCombinationISJ_Li1EffLNS1L_9ScaleType4KindE0ELNS_15FloatRoundStyleE2ESJ_EENS1_15EpilogueDefaultEEEEEvvEEEEvNT_6ParamsE,"aw",@nobits
	.sectionflags	@""
	.align	16
	.zero		1024


//--------------------- .nv.shared.reserved.0     --------------------------
	.section	.nv.shared.reserved.0,"aw",@nobits
	.weak		__nv_reservedSMEM_offset_0_alias
	.size		__nv_reservedSMEM_offset_0_alias, 0, 0
	.other		__nv_reservedSMEM_offset_0_alias,@"STO_CUDA_RESERVED_SHARED STV_DEFAULT"
__nv_reservedSMEM_offset_0_alias:
	.zero		0


//--------------------- .nv.global                --------------------------
	.section	.nv.global,"aw",@nobits
.nv.global:
	.type		_ZN40_INTERNAL_a5f0417b_4_k_cu_1b8982f0_145404cute1_E,@object
	.size		_ZN40_INTERNAL_a5f0417b_4_k_cu_1b8982f0_145404cute1_E,(_ZN40_INTERNAL_a5f0417b_4_k_cu_1b8982f0_145404cuda3std3__45__cpo6cbeginE - _ZN40_INTERNAL_a5f0417b_4_k_cu_1b8982f0_145404cute1_E)
_ZN40_INTERNAL_a5f0417b_4_k_cu_1b8982f0_145404cute1_E:
	.zero		1
	.type		_ZN40_INTERNAL_a5f0417b_4_k_cu_1b8982f0_145404cuda3std3__45__cpo6cbeginE,@object
	.size		_ZN40_INTERNAL_a5f0417b_4_k_cu_1b8982f0_145404cuda3std3__45__cpo6cbeginE,(_ZN40_INTERNAL_a5f0417b_4_k_cu_1b8982f0_145404cuda3std3__48in_placeE - _ZN40_INTERNAL_a5f0417b_4_k_cu_1b8982f0_145404cuda3std3__45__cpo6cbeginE)
_ZN40_INTERNAL_a5f0417b_4_k_cu_1b8982f0_145404cuda3std3__45__cpo6cbeginE:
	.zero		1
	.type		_ZN40_INTERNAL_a5f0417b_4_k_cu_1b8982f0_145404cuda3std3__48in_placeE,@object
	.size		_ZN40_INTERNAL_a5f0417b_4_k_cu_1b8982f0_145404cuda3std3__48in_placeE,(_ZN40_INTERNAL_a5f0417b_4_k_cu_1b8982f0_145404cuda3std6ranges3__45__cpo9iter_moveE - _ZN40_INTERNAL_a5f0417b_4_k_cu_1b8982f0_145404cuda3std3__48in_placeE)
_ZN40_INTERNAL_a5f0417b_4_k_cu_1b8982f0_145404cuda3std3__48in_placeE:
	.zero		1
	.type		_ZN40_INTERNAL_a5f0417b_4_k_cu_1b8982f0_145404cuda3std6ranges3__45__cpo9iter_moveE,@object
	.size		_ZN40_INTERNAL_a5f0417b_4_k_cu_1b8982f0_145404cuda3std6ranges3__45__cpo9iter_moveE,(_ZN40_INTERNAL_a5f0417b_4_k_cu_1b8982f0_145404cuda3std3__45__cpo5beginE - _ZN40_INTERNAL_a5f0417b_4_k_cu_1b8982f0_145404cuda3std6ranges3__45__cpo9iter_moveE)
_ZN40_INTERNAL_a5f0417b_4_k_cu_1b8982f0_145404cuda3std6ranges3__45__cpo9iter_moveE:
	.zero		1
	.type		_ZN40_INTERNAL_a5f0417b_4_k_cu_1b8982f0_145404cuda3std3__45__cpo5beginE,@object
	.size		_ZN40_INTERNAL_a5f0417b_4_k_cu_1b8982f0_145404cuda3std3__45__cpo5beginE,(_ZN40_INTERNAL_a5f0417b_4_k_cu_1b8982f0_145404cuda3std3__442_GLOBAL__N__a5f0417b_4_k_cu_1b8982f0_145406ignoreE - _ZN40_INTERNAL_a5f0417b_4_k_cu_1b8982f0_145404cuda3std3__45__cpo5beginE)
_ZN40_INTERNAL_a5f0417b_4_k_cu_1b8982f0_145404cuda3std3__45__cpo5beginE:
	.zero		1
	.type		_ZN40_INTERNAL_a5f0417b_4_k_cu_1b8982f0_145404cuda3std3__442_GLOBAL__N__a5f0417b_4_k_cu_1b8982f0_145406ignoreE,@object
	.size		_ZN40_INTERNAL_a5f0417b_4_k_cu_1b8982f0_145404cuda3std3__442_GLOBAL__N__a5f0417b_4_k_cu_1b8982f0_145406ignoreE,(_ZN40_INTERNAL_a5f0417b_4_k_cu_1b8982f0_145404cute7productE - _ZN40_INTERNAL_a5f0417b_4_k_cu_1b8982f0_145404cuda3std3__442_GLOBAL__N__a5f0417b_4_k_cu_1b8982f0_145406ignoreE)
_ZN40_INTERNAL_a5f0417b_4_k_cu_1b8982f0_145404cuda3std3__442_GLOBAL__N__a5f0417b_4_k_cu_1b8982f0_145406ignoreE:
	.zero		1
	.type		_ZN40_INTERNAL_a5f0417b_4_k_cu_1b8982f0_145404cute7productE,@object
	.size		_ZN40_INTERNAL_a5f0417b_4_k_cu_1b8982f0_145404cute7productE,(_ZN40_INTERNAL_a5f0417b_4_k_cu_1b8982f0_145404cuda3std3__45__cpo3endE - _ZN40_INTERNAL_a5f0417b_4_k_cu_1b8982f0_145404cute7productE)
_ZN40_INTERNAL_a5f0417b_4_k_cu_1b8982f0_145404cute7productE:
	.zero		1
	.type		_ZN40_INTERNAL_a5f0417b_4_k_cu_1b8982f0_145404cuda3std3__45__cpo3endE,@object
	.size		_ZN40_INTERNAL_a5f0417b_4_k_cu_1b8982f0_145404cuda3std3__45__cpo3endE,(_ZN40_INTERNAL_a5f0417b_4_k_cu_1b8982f0_145404cuda3std3__419piecewise_constructE - _ZN40_INTERNAL_a5f0417b_4_k_cu_1b8982f0_145404cuda3std3__45__cpo3endE)
_ZN40_INTERNAL_a5f0417b_4_k_cu_1b8982f0_145404cuda3std3__45__cpo3endE:
	.zero		1
	.type		_ZN40_INTERNAL_a5f0417b_4_k_cu_1b8982f0_145404cuda3std3__419piecewise_constructE,@object
	.size		_ZN40_INTERNAL_a5f0417b_4_k_cu_1b8982f0_145404cuda3std3__419piecewise_constructE,(_ZN40_INTERNAL_a5f0417b_4_k_cu_1b8982f0_145404cuda3std3__45__cpo4cendE - _ZN40_INTERNAL_a5f0417b_4_k_cu_1b8982f0_145404cuda3std3__419piecewise_constructE)
_ZN40_INTERNAL_a5f0417b_4_k_cu_1b8982f0_145404cuda3std3__419piecewise_constructE:
	.zero		1
	.type		_ZN40_INTERNAL_a5f0417b_4_k_cu_1b8982f0_145404cuda3std3__45__cpo4cendE,@object
	.size		_ZN40_INTERNAL_a5f0417b_4_k_cu_1b8982f0_145404cuda3std3__45__cpo4cendE,(_ZN40_INTERNAL_a5f0417b_4_k_cu_1b8982f0_145404cuda3std6ranges3__45__cpo4swapE - _ZN40_INTERNAL_a5f0417b_4_k_cu_1b8982f0_145404cuda3std3__45__cpo4cendE)
_ZN40_INTERNAL_a5f0417b_4_k_cu_1b8982f0_145404cuda3std3__45__cpo4cendE:
	.zero		1
	.type		_ZN40_INTERNAL_a5f0417b_4_k_cu_1b8982f0_145404cuda3std6ranges3__45__cpo4swapE,@object
	.size		_ZN40_INTERNAL_a5f0417b_4_k_cu_1b8982f0_145404cuda3std6ranges3__45__cpo4swapE,(.L_8 - _ZN40_INTERNAL_a5f0417b_4_k_cu_1b8982f0_145404cuda3std6ranges3__45__cpo4swapE)
_ZN40_INTERNAL_a5f0417b_4_k_cu_1b8982f0_145404cuda3std6ranges3__45__cpo4swapE:
	.zero		1
.L_8:


//--------------------- .nv.constant0._ZN7cutlass13device_kernelINS_4gemm6kernel13GemmUniversalIN4cute5tupleIJiiiiEEENS1_10collective13CollectiveMmaINS1_34MainloopSm90TmaGmmaWarpSpecializedILi6ENS5_IJNS4_1CILi2EEENSA_ILi1EEESC_EEENS1_35KernelTmaWarpSpecializedCooperativeEEENS5_IJNSA_ILi128EEENSA_ILi16EEESG_EEENS_6half_tENS5_IJlSC_lEEESJ_SK_NS4_8TiledMMAINS4_8MMA_AtomIJNS4_4SM904GMMA25MMA_64x16x16_F32F16F16_SSILNSO_5MajorE0ELSQ_0ELNSO_7ScaleInE1ELSR_1EEEEEENS4_6LayoutISD_NS5_IJSC_NSA_ILi0EEESV_EEEEENS5_IJNS4_10UnderscoreESY_SY_EEEEENS4_13SM90_TMA_LOADENS4_14ComposedLayoutINS4_7SwizzleILi3ELi4ELi3EEENS4_18smem_ptr_flag_bitsILi16EEENSU_INS5_IJNSA_ILi8EEENSA_ILi64EEEEEENS5_IJS18_SC_EEEEEEEvNS4_8identityENS4_23SM90_TMA_LOAD_MULTICASTES1C_vS1D_EENS_8epilogue10collective6detail29Sm90TmaWarpSpecializedAdapterINS1H_15DefaultEpilogueISJ_SK_SK_NS1G_6thread17LinearCombinationISJ_Li1EffLNS1L_9ScaleType4KindE0ELNS_15FloatRoundStyleE2ESJ_EENS1_15EpilogueDefaultEEEEEvvEEEEvNT_6ParamsE --------------------------
	.section	.nv.constant0._ZN7cutlass13device_kernelINS_4gemm6kernel13GemmUniversalIN4cute5tupleIJiiiiEEENS1_10collective13CollectiveMmaINS1_34MainloopSm90TmaGmmaWarpSpecializedILi6ENS5_IJNS4_1CILi2EEENSA_ILi1EEESC_EEENS1_35KernelTmaWarpSpecializedCooperativeEEENS5_IJNSA_ILi128EEENSA_ILi16EEESG_EEENS_6half_tENS5_IJlSC_lEEESJ_SK_NS4_8TiledMMAINS4_8MMA_AtomIJNS4_4SM904GMMA25MMA_64x16x16_F32F16F16_SSILNSO_5MajorE0ELSQ_0ELNSO_7ScaleInE1ELSR_1EEEEEENS4_6LayoutISD_NS5_IJSC_NSA_ILi0EEESV_EEEEENS5_IJNS4_10UnderscoreESY_SY_EEEEENS4_13SM90_TMA_LOADENS4_14ComposedLayoutINS4_7SwizzleILi3ELi4ELi3EEENS4_18smem_ptr_flag_bitsILi16EEENSU_INS5_IJNSA_ILi8EEENSA_ILi64EEEEEENS5_IJS18_SC_EEEEEEEvNS4_8identityENS4_23SM90_TMA_LOAD_MULTICASTES1C_vS1D_EENS_8epilogue10collective6detail29Sm90TmaWarpSpecializedAdapterINS1H_15DefaultEpilogueISJ_SK_SK_NS1G_6thread17LinearCombinationISJ_Li1EffLNS1L_9ScaleType4KindE0ELNS_15FloatRoundStyleE2ESJ_EENS1_15EpilogueDefaultEEEEEvvEEEEvNT_6ParamsE,"a",@progbits
	.sectionflags	@""
	.align	4
.nv.constant0._ZN7cutlass13device_kernelINS_4gemm6kernel13GemmUniversalIN4cute5tupleIJiiiiEEENS1_10collective13CollectiveMmaINS1_34MainloopSm90TmaGmmaWarpSpecializedILi6ENS5_IJNS4_1CILi2EEENSA_ILi1EEESC_EEENS1_35KernelTmaWarpSpecializedCooperativeEEENS5_IJNSA_ILi128EEENSA_ILi16EEESG_EEENS_6half_tENS5_IJlSC_lEEESJ_SK_NS4_8TiledMMAINS4_8MMA_AtomIJNS4_4SM904GMMA25MMA_64x16x16_F32F16F16_SSILNSO_5MajorE0ELSQ_0ELNSO_7ScaleInE1ELSR_1EEEEEENS4_6LayoutISD_NS5_IJSC_NSA_ILi0EEESV_EEEEENS5_IJNS4_10UnderscoreESY_SY_EEEEENS4_13SM90_TMA_LOADENS4_14ComposedLayoutINS4_7SwizzleILi3ELi4ELi3EEENS4_18smem_ptr_flag_bitsILi16EEENSU_INS5_IJNSA_ILi8EEENSA_ILi64EEEEEENS5_IJS18_SC_EEEEEEEvNS4_8identityENS4_23SM90_TMA_LOAD_MULTICASTES1C_vS1D_EENS_8epilogue10collective6detail29Sm90TmaWarpSpecializedAdapterINS1H_15DefaultEpilogueISJ_SK_SK_NS1G_6thread17LinearCombinationISJ_Li1EffLNS1L_9ScaleType4KindE0ELNS_15FloatRoundStyleE2ESJ_EENS1_15EpilogueDefaultEEEEEvvEEEEvNT_6ParamsE:
	.zero		1664


//--------------------- SYMBOLS --------------------------

	.type		.nv.reservedSmem.offset0,@object
	.size		.nv.reservedSmem.offset0,0x4
	.type		__assertfail,@function
